	.target	sm_90a

	.elftype	@"ET_EXEC"


//--------------------- .note.nv.tkinfo           --------------------------
	.section	.note.nv.tkinfo,"",@"SHT_NOTE"
	.sectionflags	@"SHF_NOTE_NV_TKINFO"
	.tkinfo
        /*0018*/ 	.word	0x00000002
        /*0030*/ 	.string	""
        /*0030*/ 	.string	"ptxas"
        /*0030*/ 	.string	"Cuda compilation tools, release 13.0, V13.0.88"
        /*0030*/ 	.string	"Build cuda_13.0.r13.0/compiler.36424714_0"
        /*0030*/ 	.string	"-arch sm_90a -m 64 "



//--------------------- .note.nv.cuinfo           --------------------------
	.section	.note.nv.cuinfo,"",@"SHT_NOTE"
	.sectionflags	@"SHF_NOTE_NV_CUINFO"
        /*0018*/ 	.short	0x0002
        /*001a*/ 	.short	0x005a
        /*001c*/ 	.short	0x0082
	.zero		2


//--------------------- .nv.info                  --------------------------
	.section	.nv.info,"",@"SHT_CUDA_INFO"
	.align	4


	//----- nvinfo : EIATTR_REGCOUNT
	.align		4
        /*0000*/ 	.byte	0x04, 0x2f
        /*0002*/ 	.short	(.L_15 - .L_14)
	.align		4
.L_14:
        /*0004*/ 	.word	index@(_ZN7cutlass13device_kernelINS_4gemm6kernel13GemmUniversalIN4cute5tupleIJiiiiEEENS1_10collective13CollectiveMmaINS1_34MainloopSm90TmaGmmaWarpSpecializedILi17ENS5_IJNS4_1CILi1EEESB_SB_EEENS1_35KernelTmaWarpSpecializedCooperativeEEENS5_IJNSA_ILi128EEENSA_ILi80EEENSA_ILi32EEEEEENS_6half_tENS5_IJlSB_lEEESJ_SK_NS4_8TiledMMAINS4_8MMA_AtomIJNS4_4SM904GMMA25MMA_64x16x16_F32F16F16_SSILNSO_5MajorE0ELSQ_0ELNSO_7ScaleInE1ELSR_1EEEEEENS4_6LayoutINS5_IJNSA_ILi2EEESB_SB_EEENS5_IJSB_NSA_ILi0EEESX_EEEEENS5_IJNS4_10UnderscoreES10_S10_EEEEENS4_13SM90_TMA_LOADENS4_14ComposedLayoutINS4_7SwizzleILi2ELi4ELi3EEENS4_18smem_ptr_flag_bitsILi16EEENSU_INS5_IJNSA_ILi8EEESH_EEENS5_IJSH_SB_EEEEEEEvNS4_8identityES13_S1D_vS1E_EENS_8epilogue10collective6detail29Sm90TmaWarpSpecializedAdapterINS1H_15DefaultEpilogueISJ_SK_SK_NS1G_6thread17LinearCombinationISJ_Li1EffLNS1L_9ScaleType4KindE0ELNS_15FloatRoundStyleE2ESJ_EENS1_15EpilogueDefaultEEEEEvvEEEEvNT_6ParamsE)
        /*0008*/ 	.word	0x000000a8


	//----- nvinfo : EIATTR_FRAME_SIZE
	.align		4
.L_15:
        /*000c*/ 	.byte	0x04, 0x11
        /*000e*/ 	.short	(.L_17 - .L_16)
	.align		4
.L_16:
        /*0010*/ 	.word	index@(_ZN7cutlass13device_kernelINS_4gemm6kernel13GemmUniversalIN4cute5tupleIJiiiiEEENS1_10collective13CollectiveMmaINS1_34MainloopSm90TmaGmmaWarpSpecializedILi17ENS5_IJNS4_1CILi1EEESB_SB_EEENS1_35KernelTmaWarpSpecializedCooperativeEEENS5_IJNSA_ILi128EEENSA_ILi80EEENSA_ILi32EEEEEENS_6half_tENS5_IJlSB_lEEESJ_SK_NS4_8TiledMMAINS4_8MMA_AtomIJNS4_4SM904GMMA25MMA_64x16x16_F32F16F16_SSILNSO_5MajorE0ELSQ_0ELNSO_7ScaleInE1ELSR_1EEEEEENS4_6LayoutINS5_IJNSA_ILi2EEESB_SB_EEENS5_IJSB_NSA_ILi0EEESX_EEEEENS5_IJNS4_10UnderscoreES10_S10_EEEEENS4_13SM90_TMA_LOADENS4_14ComposedLayoutINS4_7SwizzleILi2ELi4ELi3EEENS4_18smem_ptr_flag_bitsILi16EEENSU_INS5_IJNSA_ILi8EEESH_EEENS5_IJSH_SB_EEEEEEEvNS4_8identityES13_S1D_vS1E_EENS_8epilogue10collective6detail29Sm90TmaWarpSpecializedAdapterINS1H_15DefaultEpilogueISJ_SK_SK_NS1G_6thread17LinearCombinationISJ_Li1EffLNS1L_9ScaleType4KindE0ELNS_15FloatRoundStyleE2ESJ_EENS1_15EpilogueDefaultEEEEEvvEEEEvNT_6ParamsE)
        /*0014*/ 	.word	0x00000000


	//----- nvinfo : EIATTR_MIN_STACK_SIZE
	.align		4
.L_17:
        /*0018*/ 	.byte	0x04, 0x12
        /*001a*/ 	.short	(.L_19 - .L_18)
	.align		4
.L_18:
        /*001c*/ 	.word	index@(_ZN7cutlass13device_kernelINS_4gemm6kernel13GemmUniversalIN4cute5tupleIJiiiiEEENS1_10collective13CollectiveMmaINS1_34MainloopSm90TmaGmmaWarpSpecializedILi17ENS5_IJNS4_1CILi1EEESB_SB_EEENS1_35KernelTmaWarpSpecializedCooperativeEEENS5_IJNSA_ILi128EEENSA_ILi80EEENSA_ILi32EEEEEENS_6half_tENS5_IJlSB_lEEESJ_SK_NS4_8TiledMMAINS4_8MMA_AtomIJNS4_4SM904GMMA25MMA_64x16x16_F32F16F16_SSILNSO_5MajorE0ELSQ_0ELNSO_7ScaleInE1ELSR_1EEEEEENS4_6LayoutINS5_IJNSA_ILi2EEESB_SB_EEENS5_IJSB_NSA_ILi0EEESX_EEEEENS5_IJNS4_10UnderscoreES10_S10_EEEEENS4_13SM90_TMA_LOADENS4_14ComposedLayoutINS4_7SwizzleILi2ELi4ELi3EEENS4_18smem_ptr_flag_bitsILi16EEENSU_INS5_IJNSA_ILi8EEESH_EEENS5_IJSH_SB_EEEEEEEvNS4_8identityES13_S1D_vS1E_EENS_8epilogue10collective6detail29Sm90TmaWarpSpecializedAdapterINS1H_15DefaultEpilogueISJ_SK_SK_NS1G_6thread17LinearCombinationISJ_Li1EffLNS1L_9ScaleType4KindE0ELNS_15FloatRoundStyleE2ESJ_EENS1_15EpilogueDefaultEEEEEvvEEEEvNT_6ParamsE)
        /*0020*/ 	.word	0x00000000
.L_19:


//--------------------- .nv.compat                --------------------------
	.section	.nv.compat,"",@"SHT_CUDA_COMPAT_INFO"
	.align	4
        /*0000*/ 	.byte	0x02, 0x09, 0x01, 0x00, 0x02, 0x02, 0x04, 0x00, 0x02, 0x05, 0x05, 0x00, 0x03, 0x07, 0x01, 0x01
        /*0010*/ 	.byte	0x02, 0x03, 0x01, 0x00, 0x02, 0x06, 0x01, 0x00, 0x04, 0x0b, 0x08, 0x00, 0x00, 0x00, 0x00, 0x00
        /*0020*/ 	.byte	0x00, 0x00, 0x00, 0x00


//--------------------- .nv.info._ZN7cutlass13device_kernelINS_4gemm6kernel13GemmUniversalIN4cute5tupleIJiiiiEEENS1_10collective13CollectiveMmaINS1_34MainloopSm90TmaGmmaWarpSpecializedILi17ENS5_IJNS4_1CILi1EEESB_SB_EEENS1_35KernelTmaWarpSpecializedCooperativeEEENS5_IJNSA_ILi128EEENSA_ILi80EEENSA_ILi32EEEEEENS_6half_tENS5_IJlSB_lEEESJ_SK_NS4_8TiledMMAINS4_8MMA_AtomIJNS4_4SM904GMMA25MMA_64x16x16_F32F16F16_SSILNSO_5MajorE0ELSQ_0ELNSO_7ScaleInE1ELSR_1EEEEEENS4_6LayoutINS5_IJNSA_ILi2EEESB_SB_EEENS5_IJSB_NSA_ILi0EEESX_EEEEENS5_IJNS4_10UnderscoreES10_S10_EEEEENS4_13SM90_TMA_LOADENS4_14ComposedLayoutINS4_7SwizzleILi2ELi4ELi3EEENS4_18smem_ptr_flag_bitsILi16EEENSU_INS5_IJNSA_ILi8EEESH_EEENS5_IJSH_SB_EEEEEEEvNS4_8identityES13_S1D_vS1E_EENS_8epilogue10collective6detail29Sm90TmaWarpSpecializedAdapterINS1H_15DefaultEpilogueISJ_SK_SK_NS1G_6thread17LinearCombinationISJ_Li1EffLNS1L_9ScaleType4KindE0ELNS_15FloatRoundStyleE2ESJ_EENS1_15EpilogueDefaultEEEEEvvEEEEvNT_6ParamsE --------------------------
	.section	.nv.info._ZN7cutlass13device_kernelINS_4gemm6kernel13GemmUniversalIN4cute5tupleIJiiiiEEENS1_10collective13CollectiveMmaINS1_34MainloopSm90TmaGmmaWarpSpecializedILi17ENS5_IJNS4_1CILi1EEESB_SB_EEENS1_35KernelTmaWarpSpecializedCooperativeEEENS5_IJNSA_ILi128EEENSA_ILi80EEENSA_ILi32EEEEEENS_6half_tENS5_IJlSB_lEEESJ_SK_NS4_8TiledMMAINS4_8MMA_AtomIJNS4_4SM904GMMA25MMA_64x16x16_F32F16F16_SSILNSO_5MajorE0ELSQ_0ELNSO_7ScaleInE1ELSR_1EEEEEENS4_6LayoutINS5_IJNSA_ILi2EEESB_SB_EEENS5_IJSB_NSA_ILi0EEESX_EEEEENS5_IJNS4_10UnderscoreES10_S10_EEEEENS4_13SM90_TMA_LOADENS4_14ComposedLayoutINS4_7SwizzleILi2ELi4ELi3EEENS4_18smem_ptr_flag_bitsILi16EEENSU_INS5_IJNSA_ILi8EEESH_EEENS5_IJSH_SB_EEEEEEEvNS4_8identityES13_S1D_vS1E_EENS_8epilogue10collective6detail29Sm90TmaWarpSpecializedAdapterINS1H_15DefaultEpilogueISJ_SK_SK_NS1G_6thread17LinearCombinationISJ_Li1EffLNS1L_9ScaleType4KindE0ELNS_15FloatRoundStyleE2ESJ_EENS1_15EpilogueDefaultEEEEEvvEEEEvNT_6ParamsE,"",@"SHT_CUDA_INFO"
	.sectionflags	@""
	.align	4


	//----- nvinfo : EIATTR_CUDA_API_VERSION
	.align		4
        /*0000*/ 	.byte	0x04, 0x37
        /*0002*/ 	.short	(.L_21 - .L_20)
.L_20:
        /*0004*/ 	.word	0x00000082


	//----- nvinfo : EIATTR_KPARAM_INFO
	.align		4
.L_21:
        /*0008*/ 	.byte	0x04, 0x17
        /*000a*/ 	.short	(.L_23 - .L_22)
.L_22:
        /*000c*/ 	.word	0x00000000
        /*0010*/ 	.short	0x0000
        /*0012*/ 	.short	0x0070
        /*0014*/ 	.byte	0x00, 0xf0, 0x01, 0x10


	//----- nvinfo : EIATTR_SPARSE_MMA_MASK
	.align		4
.L_23:
        /*0018*/ 	.byte	0x03, 0x50
        /*001a*/ 	.short	0x0000


	//----- nvinfo : EIATTR_MAXREG_COUNT
	.align		4
        /*001c*/ 	.byte	0x03, 0x1b
        /*001e*/ 	.short	0x00a8


	//----- nvinfo : EIATTR_NUM_BARRIERS
	.align		4
        /*0020*/ 	.byte	0x02, 0x4c
        /*0022*/ 	.byte	0x01
	.zero		1


	//----- nvinfo : EIATTR_EXTERNS
	.align		4
        /*0024*/ 	.byte	0x04, 0x0f
        /*0026*/ 	.short	(.L_25 - .L_24)


	//   ....[0]....
	.align		4
.L_24:
        /*0028*/ 	.word	index@(__assertfail)


	//----- nvinfo : EIATTR_MERCURY_ISA_VERSION
	.align		4
.L_25:
        /*002c*/ 	.byte	0x03, 0x5f
        /*002e*/ 	.short	0x0101


	//----- nvinfo : EIATTR_INT_WARP_WIDE_INSTR_OFFSETS
	.align		4
        /*0030*/ 	.byte	0x04, 0x31
        /*0032*/ 	.short	(.L_27 - .L_26)


	//   ....[0]....
.L_26:
        /*0034*/ 	.word	0x000005c0


	//   ....[1]....
        /*0038*/ 	.word	0x000005d0


	//   ....[2]....
        /*003c*/ 	.word	0x00000690


	//----- nvinfo : EIATTR_COOP_GROUP_MASK_REGIDS
	.align		4
.L_27:
        /*0040*/ 	.byte	0x04, 0x29
        /*0042*/ 	.short	(.L_29 - .L_28)


	//   ....[0]....
.L_28:
        /*0044*/ 	.word	0xffffffff


	//   ....[1]....
        /*0048*/ 	.word	0xffffffff


	//   ....[2]....
        /*004c*/ 	.word	0xffffffff


	//   ....[3]....
        /*0050*/ 	.word	0xffffffff


	//   ....[4]....
        /*0054*/ 	.word	0xffffffff


	//----- nvinfo : EIATTR_COOP_GROUP_INSTR_OFFSETS
	.align		4
.L_29:
        /*0058*/ 	.byte	0x04, 0x28
        /*005a*/ 	.short	(.L_31 - .L_30)


	//   ....[0]....
.L_30:
        /*005c*/ 	.word	0x00000060


	//   ....[1]....
        /*0060*/ 	.word	0x00000070


	//   ....[2]....
        /*0064*/ 	.word	0x00000130


	//   ....[3]....
        /*0068*/ 	.word	0x00000490


	//   ....[4]....
        /*006c*/ 	.word	0x00001370


	//----- nvinfo : EIATTR_REG_RECONFIG
	.align		4
.L_31:
        /*0070*/ 	.byte	0x01, 0x54
	.zero		2


	//----- nvinfo : EIATTR_SYSCALL_OFFSETS
	.align		4
        /*0074*/ 	.byte	0x04, 0x46
        /*0076*/ 	.short	(.L_33 - .L_32)


	//   ....[0]....
.L_32:
        /*0078*/ 	.word	0x00001560


	//----- nvinfo : EIATTR_MBARRIER_INSTR_OFFSETS
	.align		4
.L_33:
        /*007c*/ 	.byte	0x04, 0x39
        /*007e*/ 	.short	(.L_35 - .L_34)


	//   ....[0]....
.L_34:
        /*0080*/ 	.word	0x00000250
        /*0084*/ 	.word	0x000000ff
        /*0088*/ 	.word	0x00000000
        /*008c*/ 	.short	0x0100
        /*008e*/ 	.byte	0x08
	.zero		1


	//   ....[1]....
        /*0090*/ 	.word	0x00000260
        /*0094*/ 	.word	0x000000ff
        /*0098*/ 	.word	0x00000088
        /*009c*/ 	.short	0x0100
        /*009e*/ 	.byte	0x08
	.zero		1


	//   ....[2]....
        /*00a0*/ 	.word	0x00000270
        /*00a4*/ 	.word	0x000000ff
        /*00a8*/ 	.word	0x00000008
        /*00ac*/ 	.short	0x0100
        /*00ae*/ 	.byte	0x08
	.zero		1


	//   ....[3]....
        /*00b0*/ 	.word	0x00000280
        /*00b4*/ 	.word	0x000000ff
        /*00b8*/ 	.word	0x00000090
        /*00bc*/ 	.short	0x0100
        /*00be*/ 	.byte	0x08
	.zero		1


	//   ....[4]....
        /*00c0*/ 	.word	0x00000290
        /*00c4*/ 	.word	0x000000ff
        /*00c8*/ 	.word	0x00000010
        /*00cc*/ 	.short	0x0100
        /*00ce*/ 	.byte	0x08
	.zero		1


	//   ....[5]....
        /*00d0*/ 	.word	0x000002a0
        /*00d4*/ 	.word	0x000000ff
        /*00d8*/ 	.word	0x00000098
        /*00dc*/ 	.short	0x0100
        /*00de*/ 	.byte	0x08
	.zero		1


	//   ....[6]....
        /*00e0*/ 	.word	0x000002b0
        /*00e4*/ 	.word	0x000000ff
        /*00e8*/ 	.word	0x00000018
        /*00ec*/ 	.short	0x0100
        /*00ee*/ 	.byte	0x08
	.zero		1


	//   ....[7]....
        /*00f0*/ 	.word	0x000002c0
        /*00f4*/ 	.word	0x000000ff
        /*00f8*/ 	.word	0x000000a0
        /*00fc*/ 	.short	0x0100
        /*00fe*/ 	.byte	0x08
	.zero		1


	//   ....[8]....
        /*0100*/ 	.word	0x000002d0
        /*0104*/ 	.word	0x000000ff
        /*0108*/ 	.word	0x00000020
        /*010c*/ 	.short	0x0100
        /*010e*/ 	.byte	0x08
	.zero		1


	//   ....[9]....
        /*0110*/ 	.word	0x000002e0
        /*0114*/ 	.word	0x000000ff
        /*0118*/ 	.word	0x000000a8
        /*011c*/ 	.short	0x0100
        /*011e*/ 	.byte	0x08
	.zero		1


	//   ....[10]....
        /*0120*/ 	.word	0x000002f0
        /*0124*/ 	.word	0x000000ff
        /*0128*/ 	.word	0x00000028
        /*012c*/ 	.short	0x0100
        /*012e*/ 	.byte	0x08
	.zero		1


	//   ....[11]....
        /*0130*/ 	.word	0x00000300
        /*0134*/ 	.word	0x000000ff
        /*0138*/ 	.word	0x000000b0
        /*013c*/ 	.short	0x0100
        /*013e*/ 	.byte	0x08
	.zero		1


	//   ....[12]....
        /*0140*/ 	.word	0x00000310
        /*0144*/ 	.word	0x000000ff
        /*0148*/ 	.word	0x00000030
        /*014c*/ 	.short	0x0100
        /*014e*/ 	.byte	0x08
	.zero		1


	//   ....[13]....
        /*0150*/ 	.word	0x00000320
        /*0154*/ 	.word	0x000000ff
        /*0158*/ 	.word	0x000000b8
        /*015c*/ 	.short	0x0100
        /*015e*/ 	.byte	0x08
	.zero		1


	//   ....[14]....
        /*0160*/ 	.word	0x00000330
        /*0164*/ 	.word	0x000000ff
        /*0168*/ 	.word	0x00000038
        /*016c*/ 	.short	0x0100
        /*016e*/ 	.byte	0x08
	.zero		1


	//   ....[15]....
        /*0170*/ 	.word	0x00000340
        /*0174*/ 	.word	0x000000ff
        /*0178*/ 	.word	0x000000c0
        /*017c*/ 	.short	0x0100
        /*017e*/ 	.byte	0x08
	.zero		1


	//   ....[16]....
        /*0180*/ 	.word	0x00000350
        /*0184*/ 	.word	0x000000ff
        /*0188*/ 	.word	0x00000040
        /*018c*/ 	.short	0x0100
        /*018e*/ 	.byte	0x08
	.zero		1


	//   ....[17]....
        /*0190*/ 	.word	0x00000360
        /*0194*/ 	.word	0x000000ff
        /*0198*/ 	.word	0x000000c8
        /*019c*/ 	.short	0x0100
        /*019e*/ 	.byte	0x08
	.zero		1


	//   ....[18]....
        /*01a0*/ 	.word	0x00000370
        /*01a4*/ 	.word	0x000000ff
        /*01a8*/ 	.word	0x00000048
        /*01ac*/ 	.short	0x0100
        /*01ae*/ 	.byte	0x08
	.zero		1


	//   ....[19]....
        /*01b0*/ 	.word	0x00000380
        /*01b4*/ 	.word	0x000000ff
        /*01b8*/ 	.word	0x000000d0
        /*01bc*/ 	.short	0x0100
        /*01be*/ 	.byte	0x08
	.zero		1


	//   ....[20]....
        /*01c0*/ 	.word	0x00000390
        /*01c4*/ 	.word	0x000000ff
        /*01c8*/ 	.word	0x00000050
        /*01cc*/ 	.short	0x0100
        /*01ce*/ 	.byte	0x08
	.zero		1


	//   ....[21]....
        /*01d0*/ 	.word	0x000003a0
        /*01d4*/ 	.word	0x000000ff
        /*01d8*/ 	.word	0x000000d8
        /*01dc*/ 	.short	0x0100
        /*01de*/ 	.byte	0x08
	.zero		1


	//   ....[22]....
        /*01e0*/ 	.word	0x000003b0
        /*01e4*/ 	.word	0x000000ff
        /*01e8*/ 	.word	0x00000058
        /*01ec*/ 	.short	0x0100
        /*01ee*/ 	.byte	0x08
	.zero		1


	//   ....[23]....
        /*01f0*/ 	.word	0x000003c0
        /*01f4*/ 	.word	0x000000ff
        /*01f8*/ 	.word	0x000000e0
        /*01fc*/ 	.short	0x0100
        /*01fe*/ 	.byte	0x08
	.zero		1


	//   ....[24]....
        /*0200*/ 	.word	0x000003d0
        /*0204*/ 	.word	0x000000ff
        /*0208*/ 	.word	0x00000060
        /*020c*/ 	.short	0x0100
        /*020e*/ 	.byte	0x08
	.zero		1


	//   ....[25]....
        /*0210*/ 	.word	0x000003e0
        /*0214*/ 	.word	0x000000ff
        /*0218*/ 	.word	0x000000e8
        /*021c*/ 	.short	0x0100
        /*021e*/ 	.byte	0x08
	.zero		1


	//   ....[26]....
        /*0220*/ 	.word	0x000003f0
        /*0224*/ 	.word	0x000000ff
        /*0228*/ 	.word	0x00000068
        /*022c*/ 	.short	0x0100
        /*022e*/ 	.byte	0x08
	.zero		1


	//   ....[27]....
        /*0230*/ 	.word	0x00000400
        /*0234*/ 	.word	0x000000ff
        /*0238*/ 	.word	0x000000f0
        /*023c*/ 	.short	0x0100
        /*023e*/ 	.byte	0x08
	.zero		1


	//   ....[28]....
        /*0240*/ 	.word	0x00000410
        /*0244*/ 	.word	0x000000ff
        /*0248*/ 	.word	0x00000070
        /*024c*/ 	.short	0x0100
        /*024e*/ 	.byte	0x08
	.zero		1


	//   ....[29]....
        /*0250*/ 	.word	0x00000420
        /*0254*/ 	.word	0x000000ff
        /*0258*/ 	.word	0x000000f8
        /*025c*/ 	.short	0x0100
        /*025e*/ 	.byte	0x08
	.zero		1


	//   ....[30]....
        /*0260*/ 	.word	0x00000430
        /*0264*/ 	.word	0x000000ff
        /*0268*/ 	.word	0x00000078
        /*026c*/ 	.short	0x0100
        /*026e*/ 	.byte	0x08
	.zero		1


	//   ....[31]....
        /*0270*/ 	.word	0x00000440
        /*0274*/ 	.word	0x000000ff
        /*0278*/ 	.word	0x00000100
        /*027c*/ 	.short	0x0100
        /*027e*/ 	.byte	0x08
	.zero		1


	//   ....[32]....
        /*0280*/ 	.word	0x00000450
        /*0284*/ 	.word	0x000000ff
        /*0288*/ 	.word	0x00000080
        /*028c*/ 	.short	0x0100
        /*028e*/ 	.byte	0x08
	.zero		1


	//   ....[33]....
        /*0290*/ 	.word	0x00000460
        /*0294*/ 	.word	0x000000ff
        /*0298*/ 	.word	0x00000108
        /*029c*/ 	.short	0x0100
        /*029e*/ 	.byte	0x08
	.zero		1


	//   ....[34]....
        /*02a0*/ 	.word	0x00000710
        /*02a4*/ 	.word	0x000000ff
        /*02a8*/ 	.word	0x00000120
        /*02ac*/ 	.short	0x0100
        /*02ae*/ 	.byte	0x08
	.zero		1


	//   ....[35]....
        /*02b0*/ 	.word	0x00000790
        /*02b4*/ 	.word	0x000000ff
        /*02b8*/ 	.word	0x00000128
        /*02bc*/ 	.short	0x0100
        /*02be*/ 	.byte	0x08
	.zero		1


	//   ....[36]....
        /*02c0*/ 	.word	0x000015e0
        /*02c4*/ 	.word	0x00000003
        /*02c8*/ 	.word	0x00000000
        /*02cc*/ 	.short	0x010a
        /*02ce*/ 	.byte	0x3f
	.zero		1


	//   ....[37]....
        /*02d0*/ 	.word	0x00001640
        /*02d4*/ 	.word	0x00000003
        /*02d8*/ 	.word	0x00000000
        /*02dc*/ 	.short	0x010a
        /*02de*/ 	.byte	0x3f
	.zero		1


	//   ....[38]....
        /*02e0*/ 	.word	0x00001ba0
        /*02e4*/ 	.word	0x000000ff
        /*02e8*/ 	.word	0x00000000
        /*02ec*/ 	.short	0x010a
        /*02ee*/ 	.byte	0x07
	.zero		1


	//   ....[39]....
        /*02f0*/ 	.word	0x00001be0
        /*02f4*/ 	.word	0x000000ff
        /*02f8*/ 	.word	0x00000000
        /*02fc*/ 	.short	0x010a
        /*02fe*/ 	.byte	0x07
	.zero		1


	//   ....[40]....
        /*0300*/ 	.word	0x00002060
        /*0304*/ 	.word	0x000000ff
        /*0308*/ 	.word	0x00000000
        /*030c*/ 	.short	0x0101
        /*030e*/ 	.byte	0x07
	.zero		1


	//   ....[41]....
        /*0310*/ 	.word	0x00002210
        /*0314*/ 	.word	0x000000ff
        /*0318*/ 	.word	0x00000000
        /*031c*/ 	.short	0x0101
        /*031e*/ 	.byte	0x06
	.zero		1


	//   ....[42]....
        /*0320*/ 	.word	0x00005d40
        /*0324*/ 	.word	0x0000000e
        /*0328*/ 	.word	0x00000088
        /*032c*/ 	.short	0x010a
        /*032e*/ 	.byte	0x3f
	.zero		1


	//   ....[43]....
        /*0330*/ 	.word	0x000060d0
        /*0334*/ 	.word	0x00000006
        /*0338*/ 	.word	0x00000128
        /*033c*/ 	.short	0x0101
        /*033e*/ 	.byte	0x3f
	.zero		1


	//   ....[44]....
        /*0340*/ 	.word	0x000067f0
        /*0344*/ 	.word	0x00000007
        /*0348*/ 	.word	0x00000000
        /*034c*/ 	.short	0x010a
        /*034e*/ 	.byte	0x3f
	.zero		1


	//   ....[45]....
        /*0350*/ 	.word	0x00006870
        /*0354*/ 	.word	0x00000009
        /*0358*/ 	.word	0x00000000
        /*035c*/ 	.short	0x010a
        /*035e*/ 	.byte	0x3f
	.zero		1


	//   ....[46]....
        /*0360*/ 	.word	0x00006900
        /*0364*/ 	.word	0x00000006
        /*0368*/ 	.word	0x00000000
        /*036c*/ 	.short	0x010a
        /*036e*/ 	.byte	0x3f
	.zero		1


	//   ....[47]....
        /*0370*/ 	.word	0x00006990
        /*0374*/ 	.word	0x00000009
        /*0378*/ 	.word	0x00000000
        /*037c*/ 	.short	0x010a
        /*037e*/ 	.byte	0x3f
	.zero		1


	//   ....[48]....
        /*0380*/ 	.word	0x00006a20
        /*0384*/ 	.word	0x00000006
        /*0388*/ 	.word	0x00000000
        /*038c*/ 	.short	0x010a
        /*038e*/ 	.byte	0x3f
	.zero		1


	//   ....[49]....
        /*0390*/ 	.word	0x00006ab0
        /*0394*/ 	.word	0x00000009
        /*0398*/ 	.word	0x00000000
        /*039c*/ 	.short	0x010a
        /*039e*/ 	.byte	0x3f
	.zero		1


	//   ....[50]....
        /*03a0*/ 	.word	0x00006b40
        /*03a4*/ 	.word	0x00000006
        /*03a8*/ 	.word	0x00000000
        /*03ac*/ 	.short	0x010a
        /*03ae*/ 	.byte	0x3f
	.zero		1


	//   ....[51]....
        /*03b0*/ 	.word	0x00006bd0
        /*03b4*/ 	.word	0x00000009
        /*03b8*/ 	.word	0x00000000
        /*03bc*/ 	.short	0x010a
        /*03be*/ 	.byte	0x3f
	.zero		1


	//   ....[52]....
        /*03c0*/ 	.word	0x00006c60
        /*03c4*/ 	.word	0x00000006
        /*03c8*/ 	.word	0x00000000
        /*03cc*/ 	.short	0x010a
        /*03ce*/ 	.byte	0x3f
	.zero		1


	//   ....[53]....
        /*03d0*/ 	.word	0x00006cf0
        /*03d4*/ 	.word	0x00000009
        /*03d8*/ 	.word	0x00000000
        /*03dc*/ 	.short	0x010a
        /*03de*/ 	.byte	0x3f
	.zero		1


	//   ....[54]....
        /*03e0*/ 	.word	0x00006d80
        /*03e4*/ 	.word	0x00000006
        /*03e8*/ 	.word	0x00000000
        /*03ec*/ 	.short	0x010a
        /*03ee*/ 	.byte	0x3f
	.zero		1


	//   ....[55]....
        /*03f0*/ 	.word	0x00006e10
        /*03f4*/ 	.word	0x00000009
        /*03f8*/ 	.word	0x00000000
        /*03fc*/ 	.short	0x010a
        /*03fe*/ 	.byte	0x3f
	.zero		1


	//   ....[56]....
        /*0400*/ 	.word	0x00006ea0
        /*0404*/ 	.word	0x00000006
        /*0408*/ 	.word	0x00000000
        /*040c*/ 	.short	0x010a
        /*040e*/ 	.byte	0x3f
	.zero		1


	//   ....[57]....
        /*0410*/ 	.word	0x00006f30
        /*0414*/ 	.word	0x00000009
        /*0418*/ 	.word	0x00000000
        /*041c*/ 	.short	0x010a
        /*041e*/ 	.byte	0x3f
	.zero		1


	//   ....[58]....
        /*0420*/ 	.word	0x00006fc0
        /*0424*/ 	.word	0x00000006
        /*0428*/ 	.word	0x00000000
        /*042c*/ 	.short	0x010a
        /*042e*/ 	.byte	0x3f
	.zero		1


	//   ....[59]....
        /*0430*/ 	.word	0x00007050
        /*0434*/ 	.word	0x00000009
        /*0438*/ 	.word	0x00000000
        /*043c*/ 	.short	0x010a
        /*043e*/ 	.byte	0x3f
	.zero		1


	//   ....[60]....
        /*0440*/ 	.word	0x000070e0
        /*0444*/ 	.word	0x00000003
        /*0448*/ 	.word	0x00000000
        /*044c*/ 	.short	0x010a
        /*044e*/ 	.byte	0x3f
	.zero		1


	//   ....[61]....
        /*0450*/ 	.word	0x00007140
        /*0454*/ 	.word	0x00000003
        /*0458*/ 	.word	0x00000000
        /*045c*/ 	.short	0x010a
        /*045e*/ 	.byte	0x3f
	.zero		1


	//   ....[62]....
        /*0460*/ 	.word	0x000071a0
        /*0464*/ 	.word	0x00000004
        /*0468*/ 	.word	0x00000000
        /*046c*/ 	.short	0x010a
        /*046e*/ 	.byte	0x3f
	.zero		1


	//   ....[63]....
        /*0470*/ 	.word	0x00007270
        /*0474*/ 	.word	0x0000000e
        /*0478*/ 	.word	0x00000088
        /*047c*/ 	.short	0x010a
        /*047e*/ 	.byte	0x3f
	.zero		1


	//   ....[64]....
        /*0480*/ 	.word	0x00007340
        /*0484*/ 	.word	0x00000007
        /*0488*/ 	.word	0x00000000
        /*048c*/ 	.short	0x010a
        /*048e*/ 	.byte	0x3f
	.zero		1


	//   ....[65]....
        /*0490*/ 	.word	0x00007390
        /*0494*/ 	.word	0x00000009
        /*0498*/ 	.word	0x00000000
        /*049c*/ 	.short	0x010a
        /*049e*/ 	.byte	0x3f
	.zero		1


	//   ....[66]....
        /*04a0*/ 	.word	0x000073e0
        /*04a4*/ 	.word	0x00000006
        /*04a8*/ 	.word	0x00000000
        /*04ac*/ 	.short	0x010a
        /*04ae*/ 	.byte	0x3f
	.zero		1


	//   ....[67]....
        /*04b0*/ 	.word	0x00007430
        /*04b4*/ 	.word	0x00000009
        /*04b8*/ 	.word	0x00000000
        /*04bc*/ 	.short	0x010a
        /*04be*/ 	.byte	0x3f
	.zero		1


	//   ....[68]....
        /*04c0*/ 	.word	0x00007480
        /*04c4*/ 	.word	0x00000006
        /*04c8*/ 	.word	0x00000000
        /*04cc*/ 	.short	0x010a
        /*04ce*/ 	.byte	0x3f
	.zero		1


	//   ....[69]....
        /*04d0*/ 	.word	0x000074d0
        /*04d4*/ 	.word	0x00000009
        /*04d8*/ 	.word	0x00000000
        /*04dc*/ 	.short	0x010a
        /*04de*/ 	.byte	0x3f
	.zero		1


	//   ....[70]....
        /*04e0*/ 	.word	0x00007520
        /*04e4*/ 	.word	0x00000006
        /*04e8*/ 	.word	0x00000000
        /*04ec*/ 	.short	0x010a
        /*04ee*/ 	.byte	0x3f
	.zero		1


	//   ....[71]....
        /*04f0*/ 	.word	0x00007570
        /*04f4*/ 	.word	0x00000009
        /*04f8*/ 	.word	0x00000000
        /*04fc*/ 	.short	0x010a
        /*04fe*/ 	.byte	0x3f
	.zero		1


	//   ....[72]....
        /*0500*/ 	.word	0x000075c0
        /*0504*/ 	.word	0x00000006
        /*0508*/ 	.word	0x00000000
        /*050c*/ 	.short	0x010a
        /*050e*/ 	.byte	0x3f
	.zero		1


	//   ....[73]....
        /*0510*/ 	.word	0x00007610
        /*0514*/ 	.word	0x00000009
        /*0518*/ 	.word	0x00000000
        /*051c*/ 	.short	0x010a
        /*051e*/ 	.byte	0x3f
	.zero		1


	//   ....[74]....
        /*0520*/ 	.word	0x00007660
        /*0524*/ 	.word	0x00000006
        /*0528*/ 	.word	0x00000000
        /*052c*/ 	.short	0x010a
        /*052e*/ 	.byte	0x3f
	.zero		1


	//   ....[75]....
        /*0530*/ 	.word	0x000076b0
        /*0534*/ 	.word	0x00000009
        /*0538*/ 	.word	0x00000000
        /*053c*/ 	.short	0x010a
        /*053e*/ 	.byte	0x3f
	.zero		1


	//   ....[76]....
        /*0540*/ 	.word	0x00007700
        /*0544*/ 	.word	0x00000006
        /*0548*/ 	.word	0x00000000
        /*054c*/ 	.short	0x010a
        /*054e*/ 	.byte	0x3f
	.zero		1


	//   ....[77]....
        /*0550*/ 	.word	0x00007750
        /*0554*/ 	.word	0x00000009
        /*0558*/ 	.word	0x00000000
        /*055c*/ 	.short	0x010a
        /*055e*/ 	.byte	0x3f
	.zero		1


	//   ....[78]....
        /*0560*/ 	.word	0x000077a0
        /*0564*/ 	.word	0x00000006
        /*0568*/ 	.word	0x00000000
        /*056c*/ 	.short	0x010a
        /*056e*/ 	.byte	0x3f
	.zero		1


	//   ....[79]....
        /*0570*/ 	.word	0x000077f0
        /*0574*/ 	.word	0x00000009
        /*0578*/ 	.word	0x00000000
        /*057c*/ 	.short	0x010a
        /*057e*/ 	.byte	0x3f
	.zero		1


	//----- nvinfo : EIATTR_NUM_MBARRIERS
	.align		4
.L_35:
        /*0580*/ 	.byte	0x03, 0x38
        /*0582*/ 	.short	0x0024


	//----- nvinfo : EIATTR_EXIT_INSTR_OFFSETS
	.align		4
        /*0584*/ 	.byte	0x04, 0x1c
        /*0586*/ 	.short	(.L_37 - .L_36)


	//   ....[0]....
.L_36:
        /*0588*/ 	.word	0x00000830


	//   ....[1]....
        /*058c*/ 	.word	0x000010f0


	//   ....[2]....
        /*0590*/ 	.word	0x00005420


	//   ....[3]....
        /*0594*/ 	.word	0x00005a50


	//   ....[4]....
        /*0598*/ 	.word	0x00007130


	//----- nvinfo : EIATTR_MAX_THREADS
	.align		4
.L_37:
        /*059c*/ 	.byte	0x04, 0x05
        /*059e*/ 	.short	(.L_39 - .L_38)
.L_38:
        /*05a0*/ 	.word	0x00000180
        /*05a4*/ 	.word	0x00000001
        /*05a8*/ 	.word	0x00000001


	//----- nvinfo : EIATTR_CRS_STACK_SIZE
	.align		4
.L_39:
        /*05ac*/ 	.byte	0x04, 0x1e
        /*05ae*/ 	.short	(.L_41 - .L_40)
.L_40:
        /*05b0*/ 	.word	0x00000000


	//----- nvinfo : EIATTR_CBANK_PARAM_SIZE
	.align		4
.L_41:
        /*05b4*/ 	.byte	0x03, 0x19
        /*05b6*/ 	.short	0x0470


	//----- nvinfo : EIATTR_PARAM_CBANK
	.align		4
        /*05b8*/ 	.byte	0x04, 0x0a
        /*05ba*/ 	.short	(.L_43 - .L_42)
	.align		4
.L_42:
        /*05bc*/ 	.word	index@(.nv.constant0._ZN7cutlass13device_kernelINS_4gemm6kernel13GemmUniversalIN4cute5tupleIJiiiiEEENS1_10collective13CollectiveMmaINS1_34MainloopSm90TmaGmmaWarpSpecializedILi17ENS5_IJNS4_1CILi1EEESB_SB_EEENS1_35KernelTmaWarpSpecializedCooperativeEEENS5_IJNSA_ILi128EEENSA_ILi80EEENSA_ILi32EEEEEENS_6half_tENS5_IJlSB_lEEESJ_SK_NS4_8TiledMMAINS4_8MMA_AtomIJNS4_4SM904GMMA25MMA_64x16x16_F32F16F16_SSILNSO_5MajorE0ELSQ_0ELNSO_7ScaleInE1ELSR_1EEEEEENS4_6LayoutINS5_IJNSA_ILi2EEESB_SB_EEENS5_IJSB_NSA_ILi0EEESX_EEEEENS5_IJNS4_10UnderscoreES10_S10_EEEEENS4_13SM90_TMA_LOADENS4_14ComposedLayoutINS4_7SwizzleILi2ELi4ELi3EEENS4_18smem_ptr_flag_bitsILi16EEENSU_INS5_IJNSA_ILi8EEESH_EEENS5_IJSH_SB_EEEEEEEvNS4_8identityES13_S1D_vS1E_EENS_8epilogue10collective6detail29Sm90TmaWarpSpecializedAdapterINS1H_15DefaultEpilogueISJ_SK_SK_NS1G_6thread17LinearCombinationISJ_Li1EffLNS1L_9ScaleType4KindE0ELNS_15FloatRoundStyleE2ESJ_EENS1_15EpilogueDefaultEEEEEvvEEEEvNT_6ParamsE)
        /*05c0*/ 	.short	0x0210
        /*05c2*/ 	.short	0x0470


	//----- nvinfo : EIATTR_SW_WAR
	.align		4
.L_43:
        /*05c4*/ 	.byte	0x04, 0x36
        /*05c6*/ 	.short	(.L_45 - .L_44)
.L_44:
        /*05c8*/ 	.word	0x00000008
.L_45:


//--------------------- .nv.callgraph             --------------------------
	.section	.nv.callgraph,"",@"SHT_CUDA_CALLGRAPH"
	.align	4
	.sectionentsize	8
	.align		4
        /*0000*/ 	.word	0x00000000
	.align		4
        /*0004*/ 	.word	0xffffffff
	.align		4
        /*0008*/ 	.word	index@(_ZN7cutlass13device_kernelINS_4gemm6kernel13GemmUniversalIN4cute5tupleIJiiiiEEENS1_10collective13CollectiveMmaINS1_34MainloopSm90TmaGmmaWarpSpecializedILi17ENS5_IJNS4_1CILi1EEESB_SB_EEENS1_35KernelTmaWarpSpecializedCooperativeEEENS5_IJNSA_ILi128EEENSA_ILi80EEENSA_ILi32EEEEEENS_6half_tENS5_IJlSB_lEEESJ_SK_NS4_8TiledMMAINS4_8MMA_AtomIJNS4_4SM904GMMA25MMA_64x16x16_F32F16F16_SSILNSO_5MajorE0ELSQ_0ELNSO_7ScaleInE1ELSR_1EEEEEENS4_6LayoutINS5_IJNSA_ILi2EEESB_SB_EEENS5_IJSB_NSA_ILi0EEESX_EEEEENS5_IJNS4_10UnderscoreES10_S10_EEEEENS4_13SM90_TMA_LOADENS4_14ComposedLayoutINS4_7SwizzleILi2ELi4ELi3EEENS4_18smem_ptr_flag_bitsILi16EEENSU_INS5_IJNSA_ILi8EEESH_EEENS5_IJSH_SB_EEEEEEEvNS4_8identityES13_S1D_vS1E_EENS_8epilogue10collective6detail29Sm90TmaWarpSpecializedAdapterINS1H_15DefaultEpilogueISJ_SK_SK_NS1G_6thread17LinearCombinationISJ_Li1EffLNS1L_9ScaleType4KindE0ELNS_15FloatRoundStyleE2ESJ_EENS1_15EpilogueDefaultEEEEEvvEEEEvNT_6ParamsE)
	.align		4
        /*000c*/ 	.word	index@(__assertfail)
	.align		4
        /*0010*/ 	.word	0x00000000
	.align		4
        /*0014*/ 	.word	0xfffffffe
	.align		4
        /*0018*/ 	.word	0x00000000
	.align		4
        /*001c*/ 	.word	0xfffffffd
	.align		4
        /*0020*/ 	.word	0x00000000
	.align		4
        /*0024*/ 	.word	0xfffffffc


//--------------------- .nv.constant4             --------------------------
	.section	.nv.constant4,"a",@progbits
	.align	8
	.align		8
.nv.constant4:
        /*0000*/ 	.dword	__assertfail
	.align		8
        /*0008*/ 	.dword	__unnamed_1
	.align		8
        /*0010*/ 	.dword	_ZN39_INTERNAL_3c6469f8_4_k_cu_3ecbcd39_93764cuda3std3__45__cpo5beginE
	.align		8
        /*0018*/ 	.dword	_ZN39_INTERNAL_3c6469f8_4_k_cu_3ecbcd39_93764cuda3std3__45__cpo3endE
	.align		8
        /*0020*/ 	.dword	_ZN39_INTERNAL_3c6469f8_4_k_cu_3ecbcd39_93764cuda3std3__45__cpo6cbeginE
	.align		8
        /*0028*/ 	.dword	_ZN39_INTERNAL_3c6469f8_4_k_cu_3ecbcd39_93764cuda3std3__45__cpo4cendE
	.align		8
        /*0030*/ 	.dword	_ZN39_INTERNAL_3c6469f8_4_k_cu_3ecbcd39_93764cuda3std3__441_GLOBAL__N__3c6469f8_4_k_cu_3ecbcd39_93766ignoreE
	.align		8
        /*0038*/ 	.dword	_ZN39_INTERNAL_3c6469f8_4_k_cu_3ecbcd39_93764cuda3std3__419piecewise_constructE
	.align		8
        /*0040*/ 	.dword	_ZN39_INTERNAL_3c6469f8_4_k_cu_3ecbcd39_93764cuda3std3__48in_placeE
	.align		8
        /*0048*/ 	.dword	_ZN39_INTERNAL_3c6469f8_4_k_cu_3ecbcd39_93764cuda3std6ranges3__45__cpo4swapE
	.align		8
        /*0050*/ 	.dword	_ZN39_INTERNAL_3c6469f8_4_k_cu_3ecbcd39_93764cuda3std6ranges3__45__cpo9iter_moveE
	.align		8
        /*0058*/ 	.dword	_ZN39_INTERNAL_3c6469f8_4_k_cu_3ecbcd39_93764cute7productE
	.align		8
        /*0060*/ 	.dword	_ZN39_INTERNAL_3c6469f8_4_k_cu_3ecbcd39_93764cute1_E
	.align		8
        /*0068*/ 	.dword	$str$22
	.align		8
        /*0070*/ 	.dword	$str$23


//--------------------- .text._ZN7cutlass13device_kernelINS_4gemm6kernel13GemmUniversalIN4cute5tupleIJiiiiEEENS1_10collective13CollectiveMmaINS1_34MainloopSm90TmaGmmaWarpSpecializedILi17ENS5_IJNS4_1CILi1EEESB_SB_EEENS1_35KernelTmaWarpSpecializedCooperativeEEENS5_IJNSA_ILi128EEENSA_ILi80EEENSA_ILi32EEEEEENS_6half_tENS5_IJlSB_lEEESJ_SK_NS4_8TiledMMAINS4_8MMA_AtomIJNS4_4SM904GMMA25MMA_64x16x16_F32F16F16_SSILNSO_5MajorE0ELSQ_0ELNSO_7ScaleInE1ELSR_1EEEEEENS4_6LayoutINS5_IJNSA_ILi2EEESB_SB_EEENS5_IJSB_NSA_ILi0EEESX_EEEEENS5_IJNS4_10UnderscoreES10_S10_EEEEENS4_13SM90_TMA_LOADENS4_14ComposedLayoutINS4_7SwizzleILi2ELi4ELi3EEENS4_18smem_ptr_flag_bitsILi16EEENSU_INS5_IJNSA_ILi8EEESH_EEENS5_IJSH_SB_EEEEEEEvNS4_8identityES13_S1D_vS1E_EENS_8epilogue10collective6detail29Sm90TmaWarpSpecializedAdapterINS1H_15DefaultEpilogueISJ_SK_SK_NS1G_6thread17LinearCombinationISJ_Li1EffLNS1L_9ScaleType4KindE0ELNS_15FloatRoundStyleE2ESJ_EENS1_15EpilogueDefaultEEEEEvvEEEEvNT_6ParamsE --------------------------
	.section	.text._ZN7cutlass13device_kernelINS_4gemm6kernel13GemmUniversalIN4cute5tupleIJiiiiEEENS1_10collective13CollectiveMmaINS1_34MainloopSm90TmaGmmaWarpSpecializedILi17ENS5_IJNS4_1CILi1EEESB_SB_EEENS1_35KernelTmaWarpSpecializedCooperativeEEENS5_IJNSA_ILi128EEENSA_ILi80EEENSA_ILi32EEEEEENS_6half_tENS5_IJlSB_lEEESJ_SK_NS4_8TiledMMAINS4_8MMA_AtomIJNS4_4SM904GMMA25MMA_64x16x16_F32F16F16_SSILNSO_5MajorE0ELSQ_0ELNSO_7ScaleInE1ELSR_1EEEEEENS4_6LayoutINS5_IJNSA_ILi2EEESB_SB_EEENS5_IJSB_NSA_ILi0EEESX_EEEEENS5_IJNS4_10UnderscoreES10_S10_EEEEENS4_13SM90_TMA_LOADENS4_14ComposedLayoutINS4_7SwizzleILi2ELi4ELi3EEENS4_18smem_ptr_flag_bitsILi16EEENSU_INS5_IJNSA_ILi8EEESH_EEENS5_IJSH_SB_EEEEEEEvNS4_8identityES13_S1D_vS1E_EENS_8epilogue10collective6detail29Sm90TmaWarpSpecializedAdapterINS1H_15DefaultEpilogueISJ_SK_SK_NS1G_6thread17LinearCombinationISJ_Li1EffLNS1L_9ScaleType4KindE0ELNS_15FloatRoundStyleE2ESJ_EENS1_15EpilogueDefaultEEEEEvvEEEEvNT_6ParamsE,"ax",@progbits
	.align	128
.text._ZN7cutlass13device_kernelINS_4gemm6kernel13GemmUniversalIN4cute5tupleIJiiiiEEENS1_10collective13CollectiveMmaINS1_34MainloopSm90TmaGmmaWarpSpecializedILi17ENS5_IJNS4_1CILi1EEESB_SB_EEENS1_35KernelTmaWarpSpecializedCooperativeEEENS5_IJNSA_ILi128EEENSA_ILi80EEENSA_ILi32EEEEEENS_6half_tENS5_IJlSB_lEEESJ_SK_NS4_8TiledMMAINS4_8MMA_AtomIJNS4_4SM904GMMA25MMA_64x16x16_F32F16F16_SSILNSO_5MajorE0ELSQ_0ELNSO_7ScaleInE1ELSR_1EEEEEENS4_6LayoutINS5_IJNSA_ILi2EEESB_SB_EEENS5_IJSB_NSA_ILi0EEESX_EEEEENS5_IJNS4_10UnderscoreES10_S10_EEEEENS4_13SM90_TMA_LOADENS4_14ComposedLayoutINS4_7SwizzleILi2ELi4ELi3EEENS4_18smem_ptr_flag_bitsILi16EEENSU_INS5_IJNSA_ILi8EEESH_EEENS5_IJSH_SB_EEEEEEEvNS4_8identityES13_S1D_vS1E_EENS_8epilogue10collective6detail29Sm90TmaWarpSpecializedAdapterINS1H_15DefaultEpilogueISJ_SK_SK_NS1G_6thread17LinearCombinationISJ_Li1EffLNS1L_9ScaleType4KindE0ELNS_15FloatRoundStyleE2ESJ_EENS1_15EpilogueDefaultEEEEEvvEEEEvNT_6ParamsE:
        .type           _ZN7cutlass13device_kernelINS_4gemm6kernel13GemmUniversalIN4cute5tupleIJiiiiEEENS1_10collective13CollectiveMmaINS1_34MainloopSm90TmaGmmaWarpSpecializedILi17ENS5_IJNS4_1CILi1EEESB_SB_EEENS1_35KernelTmaWarpSpecializedCooperativeEEENS5_IJNSA_ILi128EEENSA_ILi80EEENSA_ILi32EEEEEENS_6half_tENS5_IJlSB_lEEESJ_SK_NS4_8TiledMMAINS4_8MMA_AtomIJNS4_4SM904GMMA25MMA_64x16x16_F32F16F16_SSILNSO_5MajorE0ELSQ_0ELNSO_7ScaleInE1ELSR_1EEEEEENS4_6LayoutINS5_IJNSA_ILi2EEESB_SB_EEENS5_IJSB_NSA_ILi0EEESX_EEEEENS5_IJNS4_10UnderscoreES10_S10_EEEEENS4_13SM90_TMA_LOADENS4_14ComposedLayoutINS4_7SwizzleILi2ELi4ELi3EEENS4_18smem_ptr_flag_bitsILi16EEENSU_INS5_IJNSA_ILi8EEESH_EEENS5_IJSH_SB_EEEEEEEvNS4_8identityES13_S1D_vS1E_EENS_8epilogue10collective6detail29Sm90TmaWarpSpecializedAdapterINS1H_15DefaultEpilogueISJ_SK_SK_NS1G_6thread17LinearCombinationISJ_Li1EffLNS1L_9ScaleType4KindE0ELNS_15FloatRoundStyleE2ESJ_EENS1_15EpilogueDefaultEEEEEvvEEEEvNT_6ParamsE,@function
        .size           _ZN7cutlass13device_kernelINS_4gemm6kernel13GemmUniversalIN4cute5tupleIJiiiiEEENS1_10collective13CollectiveMmaINS1_34MainloopSm90TmaGmmaWarpSpecializedILi17ENS5_IJNS4_1CILi1EEESB_SB_EEENS1_35KernelTmaWarpSpecializedCooperativeEEENS5_IJNSA_ILi128EEENSA_ILi80EEENSA_ILi32EEEEEENS_6half_tENS5_IJlSB_lEEESJ_SK_NS4_8TiledMMAINS4_8MMA_AtomIJNS4_4SM904GMMA25MMA_64x16x16_F32F16F16_SSILNSO_5MajorE0ELSQ_0ELNSO_7ScaleInE1ELSR_1EEEEEENS4_6LayoutINS5_IJNSA_ILi2EEESB_SB_EEENS5_IJSB_NSA_ILi0EEESX_EEEEENS5_IJNS4_10UnderscoreES10_S10_EEEEENS4_13SM90_TMA_LOADENS4_14ComposedLayoutINS4_7SwizzleILi2ELi4ELi3EEENS4_18smem_ptr_flag_bitsILi16EEENSU_INS5_IJNSA_ILi8EEESH_EEENS5_IJSH_SB_EEEEEEEvNS4_8identityES13_S1D_vS1E_EENS_8epilogue10collective6detail29Sm90TmaWarpSpecializedAdapterINS1H_15DefaultEpilogueISJ_SK_SK_NS1G_6thread17LinearCombinationISJ_Li1EffLNS1L_9ScaleType4KindE0ELNS_15FloatRoundStyleE2ESJ_EENS1_15EpilogueDefaultEEEEEvvEEEEvNT_6ParamsE,(.L_x_173 - _ZN7cutlass13device_kernelINS_4gemm6kernel13GemmUniversalIN4cute5tupleIJiiiiEEENS1_10collective13CollectiveMmaINS1_34MainloopSm90TmaGmmaWarpSpecializedILi17ENS5_IJNS4_1CILi1EEESB_SB_EEENS1_35KernelTmaWarpSpecializedCooperativeEEENS5_IJNSA_ILi128EEENSA_ILi80EEENSA_ILi32EEEEEENS_6half_tENS5_IJlSB_lEEESJ_SK_NS4_8TiledMMAINS4_8MMA_AtomIJNS4_4SM904GMMA25MMA_64x16x16_F32F16F16_SSILNSO_5MajorE0ELSQ_0ELNSO_7ScaleInE1ELSR_1EEEEEENS4_6LayoutINS5_IJNSA_ILi2EEESB_SB_EEENS5_IJSB_NSA_ILi0EEESX_EEEEENS5_IJNS4_10UnderscoreES10_S10_EEEEENS4_13SM90_TMA_LOADENS4_14ComposedLayoutINS4_7SwizzleILi2ELi4ELi3EEENS4_18smem_ptr_flag_bitsILi16EEENSU_INS5_IJNSA_ILi8EEESH_EEENS5_IJSH_SB_EEEEEEEvNS4_8identityES13_S1D_vS1E_EENS_8epilogue10collective6detail29Sm90TmaWarpSpecializedAdapterINS1H_15DefaultEpilogueISJ_SK_SK_NS1G_6thread17LinearCombinationISJ_Li1EffLNS1L_9ScaleType4KindE0ELNS_15FloatRoundStyleE2ESJ_EENS1_15EpilogueDefaultEEEEEvvEEEEvNT_6ParamsE)
        .other          _ZN7cutlass13device_kernelINS_4gemm6kernel13GemmUniversalIN4cute5tupleIJiiiiEEENS1_10collective13CollectiveMmaINS1_34MainloopSm90TmaGmmaWarpSpecializedILi17ENS5_IJNS4_1CILi1EEESB_SB_EEENS1_35KernelTmaWarpSpecializedCooperativeEEENS5_IJNSA_ILi128EEENSA_ILi80EEENSA_ILi32EEEEEENS_6half_tENS5_IJlSB_lEEESJ_SK_NS4_8TiledMMAINS4_8MMA_AtomIJNS4_4SM904GMMA25MMA_64x16x16_F32F16F16_SSILNSO_5MajorE0ELSQ_0ELNSO_7ScaleInE1ELSR_1EEEEEENS4_6LayoutINS5_IJNSA_ILi2EEESB_SB_EEENS5_IJSB_NSA_ILi0EEESX_EEEEENS5_IJNS4_10UnderscoreES10_S10_EEEEENS4_13SM90_TMA_LOADENS4_14ComposedLayoutINS4_7SwizzleILi2ELi4ELi3EEENS4_18smem_ptr_flag_bitsILi16EEENSU_INS5_IJNSA_ILi8EEESH_EEENS5_IJSH_SB_EEEEEEEvNS4_8identityES13_S1D_vS1E_EENS_8epilogue10collective6detail29Sm90TmaWarpSpecializedAdapterINS1H_15DefaultEpilogueISJ_SK_SK_NS1G_6thread17LinearCombinationISJ_Li1EffLNS1L_9ScaleType4KindE0ELNS_15FloatRoundStyleE2ESJ_EENS1_15EpilogueDefaultEEEEEvvEEEEvNT_6ParamsE,@"STO_CUDA_ENTRY STV_DEFAULT"
_ZN7cutlass13device_kernelINS_4gemm6kernel13GemmUniversalIN4cute5tupleIJiiiiEEENS1_10collective13CollectiveMmaINS1_34MainloopSm90TmaGmmaWarpSpecializedILi17ENS5_IJNS4_1CILi1EEESB_SB_EEENS1_35KernelTmaWarpSpecializedCooperativeEEENS5_IJNSA_ILi128EEENSA_ILi80EEENSA_ILi32EEEEEENS_6half_tENS5_IJlSB_lEEESJ_SK_NS4_8TiledMMAINS4_8MMA_AtomIJNS4_4SM904GMMA25MMA_64x16x16_F32F16F16_SSILNSO_5MajorE0ELSQ_0ELNSO_7ScaleInE1ELSR_1EEEEEENS4_6LayoutINS5_IJNSA_ILi2EEESB_SB_EEENS5_IJSB_NSA_ILi0EEESX_EEEEENS5_IJNS4_10UnderscoreES10_S10_EEEEENS4_13SM90_TMA_LOADENS4_14ComposedLayoutINS4_7SwizzleILi2ELi4ELi3EEENS4_18smem_ptr_flag_bitsILi16EEENSU_INS5_IJNSA_ILi8EEESH_EEENS5_IJSH_SB_EEEEEEEvNS4_8identityES13_S1D_vS1E_EENS_8epilogue10collective6detail29Sm90TmaWarpSpecializedAdapterINS1H_15DefaultEpilogueISJ_SK_SK_NS1G_6thread17LinearCombinationISJ_Li1EffLNS1L_9ScaleType4KindE0ELNS_15FloatRoundStyleE2ESJ_EENS1_15EpilogueDefaultEEEEEvvEEEEvNT_6ParamsE:
[----:B------:R-:W0:Y:S01]  /*0000*/  LDC R1, c[0x0][0x28] ;  /* 0x00000a00ff017b82 */ /* 0x000e220000000800 */
[----:B------:R-:W1:Y:S01]  /*0010*/  S2R R3, SR_TID.X ;  /* 0x0000000000037919 */ /* 0x000e620000002100 */
[----:B------:R-:W-:Y:S01]  /*0020*/  ELECT P0, URZ, PT ;  /* 0x00000000003f782f */ /* 0x000fe20003800000 */
[----:B------:R-:W-:Y:S01]  /*0030*/  BSSY B0, `(.L_x_0) ;  /* 0x000000f000007945 */ /* 0x000fe20003800000 */
[--C-:B-1----:R-:W-:Y:S02]  /*0040*/  SHF.R.U32.HI R0, RZ, 0x5, R3.reuse ;  /* 0x00000005ff007819 */ /* 0x102fe40000011603 */
[----:B------:R-:W-:-:S03]  /*0050*/  SHF.R.U32.HI R14, RZ, 0x7, R3 ;  /* 0x00000007ff0e7819 */ /* 0x000fc60000011603 */
[----:B------:R-:W1:Y:S04]  /*0060*/  SHFL.IDX PT, R4, R0, RZ, 0x1f ;  /* 0x00001fff00047589 */ /* 0x000e6800000e0000 */
[----:B------:R2:W3:Y:S01]  /*0070*/  SHFL.IDX PT, R10, R14, RZ, 0x1f ;  /* 0x00001fff0e0a7589 */ /* 0x0004e200000e0000 */
[----:B-1----:R-:W-:-:S13]  /*0080*/  ISETP.NE.OR P0, PT, R4, RZ, !P0 ;  /* 0x000000ff0400720c */ /* 0x002fda0004705670 */
[----:B0-23--:R-:W-:Y:S05]  /*0090*/  @P0 BRA `(.L_x_1) ;  /* 0x0000000000200947 */ /* 0x00dfea0003800000 */
[----:B------:R-:W-:Y:S02]  /*00a0*/  ULDC.64 UR4, c[0x0][0x198] ;  /* 0x0000660000047ab9 */ /* 0x000fe40000000a00 */
[----:B------:R-:W-:Y:S02]  /*00b0*/  UIADD3 UR6, UP0, UR4, 0xf0, URZ ;  /* 0x000000f004067890 */ /* 0x000fe4000ff1e03f */
[----:B------:R-:W-:Y:S02]  /*00c0*/  UIADD3 UR4, UP1, UR4, 0x1f0, URZ ;  /* 0x000001f004047890 */ /* 0x000fe4000ff3e03f */
[----:B------:R-:W-:Y:S02]  /*00d0*/  UIADD3.X UR7, URZ, UR5, URZ, UP0, !UPT ;  /* 0x000000053f077290 */ /* 0x000fe400087fe43f */
[----:B------:R-:W-:-:S07]  /*00e0*/  UIADD3.X UR5, URZ, UR5, URZ, UP1, !UPT ;  /* 0x000000053f057290 */ /* 0x000fce0008ffe43f */
[----:B------:R0:W-:Y:S02]  /*00f0*/  UTMACCTL.PF [UR6] ;  /* 0x00000000060079b9 */ /* 0x0001e40008040000 */
[----:B------:R0:W-:Y:S02]  /*0100*/  UTMACCTL.PF [UR4] ;  /* 0x00000000040079b9 */ /* 0x0001e40008040000 */
[----:B0-----:R-:W-:Y:S01]  /*0110*/  NOP ;  /* 0x0000000000007918 */ /* 0x001fe20000000000 */
.L_x_1:
[----:B------:R-:W-:Y:S05]  /*0120*/  BSYNC B0 ;  /* 0x0000000000007941 */ /* 0x000fea0003800000 */
.L_x_0:
[----:B------:R-:W0:Y:S02]  /*0130*/  SHFL.IDX PT, R2, R0, RZ, 0x1f ;  /* 0x00001fff00027589 */ /* 0x000e2400000e0000 */
[----:B0-----:R-:W-:-:S13]  /*0140*/  ISETP.NE.AND P0, PT, R2, RZ, PT ;  /* 0x000000ff0200720c */ /* 0x001fda0003f05270 */
[----:B------:R-:W-:Y:S05]  /*0150*/  @P0 BRA `(.L_x_2) ;  /* 0x0000000000cc0947 */ /* 0x000fea0003800000 */
[----:B------:R-:W-:Y:S01]  /*0160*/  ELECT P0, URZ, PT ;  /* 0x00000000003f782f */ /* 0x000fe20003800000 */
[----:B------:R-:W-:-:S12]  /*0170*/  BSSY B0, `(.L_x_2) ;  /* 0x0000031000007945 */ /* 0x000fd80003800000 */
[----:B------:R-:W-:Y:S05]  /*0180*/  @!P0 BRA `(.L_x_3) ;  /* 0x0000000000bc8947 */ /* 0x000fea0003800000 */
[----:B------:R-:W0:Y:S01]  /*0190*/  S2UR UR8, SR_CgaCtaId ;  /* 0x00000000000879c3 */ /* 0x000e220000008800 */
[----:B------:R-:W-:Y:S01]  /*01a0*/  UMOV UR4, 0x400 ;  /* 0x0000040000047882 */ /* 0x000fe20000000000 */
[----:B------:R-:W-:Y:S01]  /*01b0*/  UMOV UR5, 0x1 ;  /* 0x0000000100057882 */ /* 0x000fe20000000000 */
[----:B------:R-:W-:Y:S02]  /*01c0*/  UMOV UR6, 0x100 ;  /* 0x0000010000067882 */ /* 0x000fe40000000000 */
[----:B------:R-:W-:-:S04]  /*01d0*/  UIADD3 UR6, -UR6, 0x100000, URZ ;  /* 0x0010000006067890 */ /* 0x000fc8000fffe13f */
[----:B------:R-:W-:Y:S02]  /*01e0*/  USHF.L.U32 UR7, UR6, 0xb, URZ ;  /* 0x0000000b06077899 */ /* 0x000fe4000800063f */
[----:B------:R-:W-:Y:S02]  /*01f0*/  USHF.L.U32 UR6, UR6, 0x1, URZ ;  /* 0x0000000106067899 */ /* 0x000fe4000800063f */
[----:B0-----:R-:W-:Y:S02]  /*0200*/  ULEA UR8, UR8, UR4, 0x18 ;  /* 0x0000000408087291 */ /* 0x001fe4000f8ec03f */
[----:B------:R-:W-:-:S04]  /*0210*/  UIADD3 UR4, -UR5, 0x100000, URZ ;  /* 0x0010000005047890 */ /* 0x000fc8000fffe13f */
[----:B------:R-:W-:Y:S02]  /*0220*/  USHF.L.U32 UR5, UR4, 0xb, URZ ;  /* 0x0000000b04057899 */ /* 0x000fe4000800063f */
[----:B------:R-:W-:Y:S01]  /*0230*/  USHF.L.U32 UR4, UR4, 0x1, URZ ;  /* 0x0000000104047899 */ /* 0x000fe2000800063f */
[----:B------:R-:W0:Y:S11]  /*0240*/  FENCE.VIEW.ASYNC.S ;  /* 0x00000000000073c6 */ /* 0x000e360000000000 */
[----:B0-----:R0:W1:Y:S01]  /*0250*/  SYNCS.EXCH.64 URZ, [UR8], UR4 ;  /* 0x00000004083f75b2 */ /* 0x0010620008000100 */
[----:B------:R0:W2:Y:S01]  /*0260*/  SYNCS.EXCH.64 URZ, [UR8+0x88], UR6 ;  /* 0x00008806083f75b2 */ /* 0x0000a20008000100 */
[----:B------:R0:W3:Y:S01]  /*0270*/  SYNCS.EXCH.64 URZ, [UR8+0x8], UR4 ;  /* 0x00000804083f75b2 */ /* 0x0000e20008000100 */
[----:B------:R0:W4:Y:S01]  /*0280*/  SYNCS.EXCH.64 URZ, [UR8+0x90], UR6 ;  /* 0x00009006083f75b2 */ /* 0x0001220008000100 */
[----:B------:R0:W0:Y:S01]  /*0290*/  SYNCS.EXCH.64 URZ, [UR8+0x10], UR4 ;  /* 0x00001004083f75b2 */ /* 0x0000220008000100 */
        /* <DEDUP_REMOVED lines=29> */
[----:B-1234-:R-:W-:Y:S01]  /*0470*/  NOP ;  /* 0x0000000000007918 */ /* 0x01efe20000000000 */
.L_x_3:
[----:B0-----:R-:W-:Y:S05]  /*0480*/  BSYNC B0 ;  /* 0x0000000000007941 */ /* 0x001fea0003800000 */
.L_x_2:
[----:B------:R-:W0:Y:S01]  /*0490*/  SHFL.IDX PT, R0, R0, RZ, 0x1f ;  /* 0x00001fff00007589 */ /* 0x000e2200000e0000 */
[----:B------:R-:W-:Y:S01]  /*04a0*/  ELECT P0, URZ, PT ;  /* 0x00000000003f782f */ /* 0x000fe20003800000 */
[----:B------:R-:W1:Y:S01]  /*04b0*/  LDC R2, c[0x0][0x65c] ;  /* 0x00019700ff027b82 */ /* 0x000e620000000800 */
[----:B------:R-:W-:Y:S01]  /*04c0*/  SHF.R.S32.HI R7, RZ, 0x1f, R4 ;  /* 0x0000001fff077819 */ /* 0x000fe20000011404 */
[----:B------:R-:W2:Y:S01]  /*04d0*/  S2R R5, SR_CTAID.Y ;  /* 0x0000000000057919 */ /* 0x000ea20000002600 */
[----:B------:R-:W-:Y:S01]  /*04e0*/  UMOV UR4, 0x20 ;  /* 0x0000002000047882 */ /* 0x000fe20000000000 */
[----:B------:R-:W-:Y:S01]  /*04f0*/  NOP ;  /* 0x0000000000007918 */ /* 0x000fe20000000000 */
[----:B------:R-:W-:Y:S01]  /*0500*/  LEA.HI R7, R7, R4, RZ, 0x2 ;  /* 0x0000000407077211 */ /* 0x000fe200078f10ff */
[----:B------:R-:W3:Y:S01]  /*0510*/  S2R R6, SR_CTAID.X ;  /* 0x0000000000067919 */ /* 0x000ee20000002500 */
[----:B------:R-:W-:Y:S01]  /*0520*/  ISETP.NE.AND P2, PT, R10, RZ, PT ;  /* 0x000000ff0a00720c */ /* 0x000fe20003f45270 */
[----:B------:R-:W-:Y:S01]  /*0530*/  NOP ;  /* 0x0000000000007918 */ /* 0x000fe20000000000 */
[----:B------:R-:W-:-:S02]  /*0540*/  LOP3.LUT R7, R7, 0xfffffffc, RZ, 0xc0, !PT ;  /* 0xfffffffc07077812 */ /* 0x000fc400078ec0ff */
[----:B0-----:R-:W-:Y:S02]  /*0550*/  ISETP.NE.OR P0, PT, R0, RZ, !P0 ;  /* 0x000000ff0000720c */ /* 0x001fe40004705670 */
[----:B-1----:R-:W-:-:S04]  /*0560*/  ISETP.NE.AND P3, PT, R2, 0x1, PT ;  /* 0x000000010200780c */ /* 0x002fc80003f65270 */
[----:B------:R-:W-:Y:S01]  /*0570*/  P2R R0, PR, RZ, 0x8 ;  /* 0x00000008ff007803 */ /* 0x000fe20000000000 */
[----:B------:R-:W-:Y:S01]  /*0580*/  IMAD.IADD R0, R4, 0x1, -R7 ;  /* 0x0000000104007824 */ /* 0x000fe200078e0a07 */
[----:B------:R-:W-:Y:S01]  /*0590*/  LOP3.LUT R4, R3, 0x7f, RZ, 0xc0, !PT ;  /* 0x0000007f03047812 */ /* 0x000fe200078ec0ff */
[----:B------:R-:W-:-:S03]  /*05a0*/  IMAD.MOV.U32 R7, RZ, RZ, RZ ;  /* 0x000000ffff077224 */ /* 0x000fc600078e00ff */
[----:B------:R-:W-:Y:S01]  /*05b0*/  ISETP.NE.AND P1, PT, R0, 0x3, PT ;  /* 0x000000030000780c */ /* 0x000fe20003f25270 */
[----:B------:R-:W-:Y:S01]  /*05c0*/  VOTEU.ALL UP0, P0 ;  /* 0x00000000003f7886 */ /* 0x000fe20000000000 */
[----:B------:R-:W-:Y:S01]  /*05d0*/  VOTEU.ALL UP1, P0 ;  /* 0x00000000003f7886 */ /* 0x000fe20000020000 */
[----:B------:R-:W3:Y:S01]  /*05e0*/  @P3 LDC R17, c[0x0][0x10] ;  /* 0x00000400ff113b82 */ /* 0x000ee20000000800 */
[----:B--2---:R-:W-:Y:S02]  /*05f0*/  @P3 IMAD.MOV.U32 R8, RZ, RZ, R5 ;  /* 0x000000ffff083224 */ /* 0x004fe400078e0005 */
[----:B------:R-:W-:Y:S01]  /*0600*/  @!UP0 UMOV UR6, 0x400 ;  /* 0x0000040000068882 */ /* 0x000fe20000000000 */
[----:B------:R-:W-:-:S04]  /*0610*/  @!UP0 UIADD3 UR4, -UR4, 0x100000, URZ ;  /* 0x0010000004048890 */ /* 0x000fc8000fffe13f */
[----:B------:R-:W-:Y:S02]  /*0620*/  @!UP0 USHF.L.U32 UR5, UR4, 0xb, URZ ;  /* 0x0000000b04058899 */ /* 0x000fe4000800063f */
[----:B------:R-:W-:Y:S01]  /*0630*/  @!UP0 USHF.L.U32 UR4, UR4, 0x1, URZ ;  /* 0x0000000104048899 */ /* 0x000fe2000800063f */
[----:B------:R-:W-:Y:S01]  /*0640*/  @P3 IMAD.MOV.U32 R9, RZ, RZ, RZ ;  /* 0x000000ffff093224 */ /* 0x000fe200078e00ff */
[----:B------:R-:W0:Y:S08]  /*0650*/  @!UP0 S2UR UR7, SR_CgaCtaId ;  /* 0x00000000000789c3 */ /* 0x000e300000008800 */
[----:B------:R-:W1:Y:S01]  /*0660*/  @!P3 LDC R11, c[0x0][0xc] ;  /* 0x00000300ff0bbb82 */ /* 0x000e620000000800 */
[----:B---3--:R-:W-:Y:S01]  /*0670*/  @P3 IMAD.WIDE.U32 R16, R6, R17, R8 ;  /* 0x0000001106103225 */ /* 0x008fe200078e0008 */
[----:B0-----:R-:W-:Y:S01]  /*0680*/  @!UP0 ULEA UR8, UR7, UR6, 0x18 ;  /* 0x0000000607088291 */ /* 0x001fe2000f8ec03f */
[----:B------:R-:W-:-:S02]  /*0690*/  VOTEU.ALL UP0, P0 ;  /* 0x00000000003f7886 */ /* 0x000fc40000000000 */
[----:B------:R-:W-:Y:S01]  /*06a0*/  ULDC UR6, c[0x0][0xc] ;  /* 0x0000030000067ab9 */ /* 0x000fe20000000800 */
[----:B------:R-:W-:Y:S01]  /*06b0*/  ISETP.EQ.OR P0, PT, R0, RZ, !P1 ;  /* 0x000000ff0000720c */ /* 0x000fe20004f02670 */
[----:B------:R-:W-:-:S03]  /*06c0*/  ULDC UR7, c[0x0][0x10] ;  /* 0x0000040000077ab9 */ /* 0x000fc60000000800 */
[C---:B------:R-:W-:Y:S01]  /*06d0*/  ISETP.EQ.AND P0, PT, R10.reuse, RZ, P0 ;  /* 0x000000ff0a00720c */ /* 0x040fe20000702270 */
[----:B------:R-:W-:Y:S02]  /*06e0*/  VIADD R10, R10, 0xffffffff ;  /* 0xffffffff0a0a7836 */ /* 0x000fe40000000000 */
[----:B-1----:R-:W-:Y:S01]  /*06f0*/  @!P3 IMAD.WIDE.U32 R8, R11, R5, R6 ;  /* 0x000000050b08b225 */ /* 0x002fe200078e0006 */
[----:B------:R-:W0:Y:S02]  /*0700*/  FENCE.VIEW.ASYNC.S ;  /* 0x00000000000073c6 */ /* 0x000e240000000000 */
[----:B0-----:R-:W0:Y:S01]  /*0710*/  @!UP0 SYNCS.EXCH.64 URZ, [UR8+0x120], UR4 ;  /* 0x00012004083f85b2 */ /* 0x001e220008000100 */
[----:B------:R-:W-:Y:S01]  /*0720*/  SEL R18, RZ, 0x1, !P0 ;  /* 0x00000001ff127807 */ /* 0x000fe20004000000 */
[----:B------:R-:W-:Y:S01]  /*0730*/  @P3 IMAD.MOV.U32 R11, RZ, RZ, RZ ;  /* 0x000000ffff0b3224 */ /* 0x000fe200078e00ff */
[----:B------:R-:W-:Y:S01]  /*0740*/  ISETP.GE.U32.AND P1, PT, R10, 0x2, PT ;  /* 0x000000020a00780c */ /* 0x000fe20003f26070 */
[----:B------:R-:W-:-:S02]  /*0750*/  @!P3 IMAD.MOV.U32 R16, RZ, RZ, R8 ;  /* 0x000000ffff10b224 */ /* 0x000fc400078e0008 */
[----:B------:R-:W-:Y:S01]  /*0760*/  @P3 IMAD.IADD R17, R17, 0x1, R11 ;  /* 0x0000000111113824 */ /* 0x000fe200078e020b */
[----:B------:R-:W-:Y:S01]  /*0770*/  SEL R18, R18, 0x2, P1 ;  /* 0x0000000212127807 */ /* 0x000fe20000800000 */
[----:B------:R-:W-:Y:S01]  /*0780*/  @!P3 IMAD.MOV.U32 R17, RZ, RZ, R9 ;  /* 0x000000ffff11b224 */ /* 0x000fe200078e0009 */
[----:B------:R1:W0:Y:S01]  /*0790*/  @!UP1 SYNCS.EXCH.64 URZ, [UR8+0x128], UR4 ;  /* 0x00012804083f95b2 */ /* 0x0002220008000100 */
[----:B------:R-:W-:Y:S01]  /*07a0*/  NOP ;  /* 0x0000000000007918 */ /* 0x000fe20000000000 */
[----:B-1----:R-:W-:-:S03]  /*07b0*/  UIMAD.WIDE.U32 UR4, UR6, UR7, URZ ;  /* 0x00000007060472a5 */ /* 0x002fc6000f8e003f */
[----:B------:R-:W-:Y:S02]  /*07c0*/  ULDC UR6, c[0x0][0x14] ;  /* 0x0000050000067ab9 */ /* 0x000fe40000000800 */
[----:B------:R-:W-:Y:S02]  /*07d0*/  UIMAD.WIDE.U32 UR36, UR4, UR6, URZ ;  /* 0x00000006042472a5 */ /* 0x000fe4000f8e003f */
[----:B------:R-:W-:-:S04]  /*07e0*/  UIMAD UR42, UR5, UR6, URZ ;  /* 0x00000006052a72a4 */ /* 0x000fc8000f8e023f */
[----:B------:R-:W-:Y:S01]  /*07f0*/  UIADD3 UR42, UR37, UR42, URZ ;  /* 0x0000002a252a7290 */ /* 0x000fe2000fffe03f */
[----:B0-----:R-:W-:Y:S06]  /*0800*/  BAR.SYNC.DEFER_BLOCKING 0x0 ;  /* 0x0000000000007b1d */ /* 0x001fec0000010000 */
[----:B------:R-:W-:Y:S05]  /*0810*/  @!P2 BRA `(.L_x_4) ;  /* 0x0000004c0004a947 */ /* 0x000fea0003800000 */
[----:B------:R-:W-:-:S13]  /*0820*/  ISETP.GT.U32.AND P0, PT, R10, 0x1, PT ;  /* 0x000000010a00780c */ /* 0x000fda0003f04070 */
[----:B------:R-:W-:Y:S05]  /*0830*/  @P0 EXIT ;  /* 0x000000000000094d */ /* 0x000fea0003800000 */
[----:B------:R-:W-:Y:S01]  /*0840*/  ULDC.64 UR4, c[0x0][0x650] ;  /* 0x0001940000047ab9 */ /* 0x000fe20000000a00 */
[----:B------:R-:W-:Y:S01]  /*0850*/  PRMT R0, RZ, 0x7610, R0 ;  /* 0x00007610ff007816 */ /* 0x000fe20000000000 */
[----:B------:R-:W-:Y:S01]  /*0860*/  IMAD.MOV.U32 R75, RZ, RZ, -0x1 ;  /* 0xffffffffff4b7424 */ /* 0x000fe200078e00ff */
[----:B------:R-:W-:Y:S01]  /*0870*/  ISETP.GE.U32.AND P0, PT, R16, UR4, PT ;  /* 0x0000000410007c0c */ /* 0x000fe2000bf06070 */
[----:B------:R-:W-:Y:S02]  /*0880*/  IMAD.MOV.U32 R74, RZ, RZ, -0x1 ;  /* 0xffffffffff4a7424 */ /* 0x000fe400078e00ff */
[----:B------:R-:W-:Y:S01]  /*0890*/  IMAD.MOV.U32 R73, RZ, RZ, -0x1 ;  /* 0xffffffffff497424 */ /* 0x000fe200078e00ff */
[----:B------:R-:W-:-:S13]  /*08a0*/  ISETP.GE.U32.AND.EX P0, PT, R17, UR5, PT, P0 ;  /* 0x0000000511007c0c */ /* 0x000fda000bf06100 */
[----:B------:R-:W-:Y:S05]  /*08b0*/  @P0 BRA `(.L_x_5) ;  /* 0x0000000400540947 */ /* 0x000fea0003800000 */
[----:B------:R-:W0:Y:S01]  /*08c0*/  LDC.64 R20, c[0x0][0x628] ;  /* 0x00018a00ff147b82 */ /* 0x000e220000000a00 */
[----:B------:R-:W-:Y:S02]  /*08d0*/  IMAD.MOV.U32 R8, RZ, RZ, R16 ;  /* 0x000000ffff087224 */ /* 0x000fe400078e0010 */
[----:B------:R-:W-:-:S05]  /*08e0*/  IMAD.MOV.U32 R9, RZ, RZ, R17 ;  /* 0x000000ffff097224 */ /* 0x000fca00078e0011 */
[----:B------:R-:W1:Y:S08]  /*08f0*/  LDC R0, c[0x0][0x630] ;  /* 0x00018c00ff007b82 */ /* 0x000e700000000800 */
[----:B------:R-:W2:Y:S01]  /*0900*/  LDC.64 R22, c[0x0][0x620] ;  /* 0x00018800ff167b82 */ /* 0x000ea20000000a00 */
[----:B0-----:R-:W-:-:S04]  /*0910*/  ISETP.NE.U32.AND P0, PT, R20, RZ, PT ;  /* 0x000000ff1400720c */ /* 0x001fc80003f05070 */
[----:B------:R-:W-:-:S13]  /*0920*/  ISETP.NE.AND.EX P0, PT, R21, RZ, PT, P0 ;  /* 0x000000ff1500720c */ /* 0x000fda0003f05300 */
[----:B-12---:R-:W-:Y:S05]  /*0930*/  @!P0 BRA `(.L_x_6) ;  /* 0x0000000000288947 */ /* 0x006fea0003800000 */
[----:B------:R-:W0:Y:S02]  /*0940*/  LDC R13, c[0x0][0x634] ;  /* 0x00018d00ff0d7b82 */ /* 0x000e240000000800 */
[----:B0-----:R-:W-:-:S05]  /*0950*/  IADD3 R13, P0, R16, R13, RZ ;  /* 0x0000000d100d7210 */ /* 0x001fca0007f1e0ff */
[----:B------:R-:W-:-:S04]  /*0960*/  IMAD.X R15, RZ, RZ, R17, P0 ;  /* 0x000000ffff0f7224 */ /* 0x000fc800000e0611 */
[----:B------:R-:W-:-:S04]  /*0970*/  IMAD.WIDE.U32 R8, R15, R20, RZ ;  /* 0x000000140f087225 */ /* 0x000fc800078e00ff */
[----:B------:R-:W-:-:S04]  /*0980*/  IMAD.WIDE.U32 R10, P0, R13, R21, R8 ;  /* 0x000000150d0a7225 */ /* 0x000fc80007800008 */
[----:B------:R-:W-:-:S04]  /*0990*/  IMAD.WIDE.U32 R8, R13, R20, RZ ;  /* 0x000000140d087225 */ /* 0x000fc800078e00ff */
[----:B------:R-:W-:Y:S01]  /*09a0*/  IMAD.X R13, RZ, RZ, RZ, P0 ;  /* 0x000000ffff0d7224 */ /* 0x000fe200000e06ff */
[----:B------:R-:W-:Y:S01]  /*09b0*/  IADD3 RZ, P0, R9, R10, RZ ;  /* 0x0000000a09ff7210 */ /* 0x000fe20007f1e0ff */
[----:B------:R-:W-:-:S04]  /*09c0*/  IMAD.MOV.U32 R12, RZ, RZ, R11 ;  /* 0x000000ffff0c7224 */ /* 0x000fc800078e000b */
[----:B------:R-:W-:-:S08]  /*09d0*/  IMAD.WIDE.U32.X R8, R15, R21, R12, P0 ;  /* 0x000000150f087225 */ /* 0x000fd000000e040c */
.L_x_6:
[-CC-:B------:R-:W-:Y:S01]  /*09e0*/  SHF.R.U64 R73, R8, R0.reuse, R9.reuse ;  /* 0x0000000008497219 */ /* 0x180fe20000001209 */
[----:B------:R-:W0:Y:S01]  /*09f0*/  LDC R12, c[0x0][0x618] ;  /* 0x00018600ff0c7b82 */ /* 0x000e220000000800 */
[----:B------:R-:W-:Y:S01]  /*0a00*/  SHF.R.U32.HI R7, RZ, R0, R9 ;  /* 0x00000000ff077219 */ /* 0x000fe20000011609 */
[----:B------:R-:W-:Y:S01]  /*0a10*/  ULDC UR4, c[0x0][0x150] ;  /* 0x0000540000047ab9 */ /* 0x000fe20000000800 */
[----:B------:R-:W-:Y:S02]  /*0a20*/  IADD3 R11, P0, RZ, -R73, RZ ;  /* 0x80000049ff0b7210 */ /* 0x000fe40007f1e0ff */
[----:B------:R-:W-:-:S03]  /*0a30*/  I2FP.F32.U32 R0, R6 ;  /* 0x0000000600007245 */ /* 0x000fc60000201000 */
[----:B------:R-:W1:Y:S01]  /*0a40*/  LDC.64 R30, c[0x0][0x640] ;  /* 0x00019000ff1e7b82 */ /* 0x000e620000000a00 */
[----:B------:R-:W-:Y:S02]  /*0a50*/  IMAD.X R13, RZ, RZ, ~R7, P0 ;  /* 0x000000ffff0d7224 */ /* 0x000fe400000e0e07 */
[----:B------:R-:W-:Y:S01]  /*0a60*/  FMUL R0, R0, UR4 ;  /* 0x0000000400007c20 */ /* 0x000fe20008400000 */
[----:B------:R-:W-:Y:S01]  /*0a70*/  IMAD.WIDE.U32 R8, R11, R22, R16 ;  /* 0x000000160b087225 */ /* 0x000fe200078e0010 */
[----:B------:R-:W-:-:S03]  /*0a80*/  ULDC UR4, c[0x0][0x154] ;  /* 0x0000550000047ab9 */ /* 0x000fc60000000800 */
[----:B------:R-:W-:Y:S01]  /*0a90*/  IMAD R10, R13, R22, RZ ;  /* 0x000000160d0a7224 */ /* 0x000fe200078e02ff */
[----:B------:R-:W2:Y:S01]  /*0aa0*/  LDC R7, c[0x0][0x144] ;  /* 0x00005100ff077b82 */ /* 0x000ea20000000800 */
[----:B------:R-:W3:Y:S02]  /*0ab0*/  F2I.U32.TRUNC.NTZ R0, R0 ;  /* 0x0000000000007305 */ /* 0x000ee4000020f000 */
[----:B------:R-:W-:-:S04]  /*0ac0*/  IMAD R11, R11, R23, R10 ;  /* 0x000000170b0b7224 */ /* 0x000fc800078e020a */
[----:B------:R-:W-:Y:S01]  /*0ad0*/  IMAD.IADD R9, R9, 0x1, R11 ;  /* 0x0000000109097824 */ /* 0x000fe200078e020b */
[----:B------:R-:W4:Y:S01]  /*0ae0*/  LDC R24, c[0x0][0x608] ;  /* 0x00018200ff187b82 */ /* 0x000f220000000800 */
[----:B------:R-:W-:-:S03]  /*0af0*/  IMAD.MOV.U32 R11, RZ, RZ, -0x1 ;  /* 0xffffffffff0b7424 */ /* 0x000fc600078e00ff */
[-CC-:B0-----:R-:W-:Y:S02]  /*0b00*/  SHF.R.U64 R22, R8, R12.reuse, R9.reuse ;  /* 0x0000000c08167219 */ /* 0x181fe40000001209 */
[----:B------:R-:W-:Y:S02]  /*0b10*/  I2FP.F32.U32 R8, R5 ;  /* 0x0000000500087245 */ /* 0x000fe40000201000 */
[----:B------:R-:W0:Y:S01]  /*0b20*/  LDC R28, c[0x0][0x658] ;  /* 0x00019600ff1c7b82 */ /* 0x000e220000000800 */
[----:B-1----:R-:W-:Y:S01]  /*0b30*/  ISETP.NE.U32.AND P0, PT, R30, RZ, PT ;  /* 0x000000ff1e00720c */ /* 0x002fe20003f05070 */
[----:B---3--:R-:W-:Y:S02]  /*0b40*/  IMAD.MOV R10, RZ, RZ, -R0 ;  /* 0x000000ffff0a7224 */ /* 0x008fe400078e0a00 */
[----:B------:R-:W-:Y:S01]  /*0b50*/  FMUL R8, R8, UR4 ;  /* 0x0000000408087c20 */ /* 0x000fe20008400000 */
[----:B------:R-:W-:Y:S02]  /*0b60*/  SHF.R.U32.HI R9, RZ, R12, R9 ;  /* 0x0000000cff097219 */ /* 0x000fe40000011609 */
[----:B------:R-:W-:Y:S01]  /*0b70*/  ISETP.NE.AND.EX P0, PT, R31, RZ, PT, P0 ;  /* 0x000000ff1f00720c */ /* 0x000fe20003f05300 */
[----:B------:R1:W3:Y:S01]  /*0b80*/  F2I.U32.TRUNC.NTZ R15, R8 ;  /* 0x00000008000f7305 */ /* 0x0002e2000020f000 */
[----:B------:R-:W1:Y:S01]  /*0b90*/  LDC R20, c[0x0][0x148] ;  /* 0x00005200ff147b82 */ /* 0x000e620000000800 */
[----:B--2---:R-:W-:-:S07]  /*0ba0*/  IMAD R0, R7, R10, R6 ;  /* 0x0000000a07007224 */ /* 0x004fce00078e0206 */
[----:B------:R-:W2:Y:S01]  /*0bb0*/  LDC R26, c[0x0][0x600] ;  /* 0x00018000ff1a7b82 */ /* 0x000ea20000000800 */
[-CC-:B----4-:R-:W-:Y:S02]  /*0bc0*/  SHF.R.U64 R32, R22, R24.reuse, R9.reuse ;  /* 0x0000001816207219 */ /* 0x190fe40000001209 */
[----:B------:R-:W-:Y:S01]  /*0bd0*/  SHF.R.U32.HI R7, RZ, R24, R9 ;  /* 0x00000018ff077219 */ /* 0x000fe20000011609 */
[----:B------:R-:W-:-:S04]  /*0be0*/  IMAD.MOV.U32 R9, RZ, RZ, 0x1 ;  /* 0x00000001ff097424 */ /* 0x000fc800078e00ff */
[----:B------:R-:W4:Y:S01]  /*0bf0*/  LDC R21, c[0x0][0x648] ;  /* 0x00019200ff157b82 */ /* 0x000f220000000800 */
[-C--:B0-----:R-:W-:Y:S02]  /*0c00*/  SHF.L.U32 R6, R11, R28.reuse, RZ ;  /* 0x0000001c0b067219 */ /* 0x081fe400000006ff */
[--C-:B------:R-:W-:Y:S02]  /*0c10*/  SHF.R.U64 R24, R32, R28, R7.reuse ;  /* 0x0000001c20187219 */ /* 0x100fe40000001207 */
[----:B------:R-:W-:Y:S02]  /*0c20*/  LOP3.LUT R13, RZ, R6, RZ, 0x33, !PT ;  /* 0x00000006ff0d7212 */ /* 0x000fe400078e33ff */
[-C--:B------:R-:W-:Y:S01]  /*0c30*/  SHF.R.U32.HI R7, RZ, R28.reuse, R7 ;  /* 0x0000001cff077219 */ /* 0x080fe20000011607 */
[----:B------:R-:W0:Y:S01]  /*0c40*/  LDC R23, c[0x0][0x638] ;  /* 0x00018e00ff177b82 */ /* 0x000e220000000800 */
[----:B------:R-:W-:Y:S01]  /*0c50*/  SHF.L.U32 R12, R9, R28, RZ ;  /* 0x0000001c090c7219 */ /* 0x000fe200000006ff */
[----:B------:R-:W-:-:S06]  /*0c60*/  IMAD.MOV.U32 R6, RZ, RZ, R24 ;  /* 0x000000ffff067224 */ /* 0x000fcc00078e0018 */
[----:B------:R-:W0:Y:S01]  /*0c70*/  LDC R75, c[0x0][0x610] ;  /* 0x00018400ff4b7b82 */ /* 0x000e220000000800 */
[----:B-1-3--:R-:W-:Y:S05]  /*0c80*/  @!P0 BRA `(.L_x_7) ;  /* 0x0000000000288947 */ /* 0x00afea0003800000 */
[----:B------:R-:W1:Y:S02]  /*0c90*/  LDC R11, c[0x0][0x64c] ;  /* 0x00019300ff0b7b82 */ /* 0x000e640000000800 */
[----:B-1----:R-:W-:-:S05]  /*0ca0*/  IADD3 R11, P0, R24, R11, RZ ;  /* 0x0000000b180b7210 */ /* 0x002fca0007f1e0ff */
        /* <DEDUP_REMOVED lines=8> */
.L_x_7:
[----:B----4-:R-:W-:Y:S01]  /*0d30*/  SHF.R.U64 R6, R6, R21, R7 ;  /* 0x0000001506067219 */ /* 0x010fe20000001207 */
[----:B--2---:R-:W-:Y:S01]  /*0d40*/  VIADD R7, R26, 0xffffffff ;  /* 0xffffffff1a077836 */ /* 0x004fe20000000000 */
[----:B------:R-:W-:Y:S01]  /*0d50*/  LOP3.LUT R13, R32, R13, RZ, 0xc0, !PT ;  /* 0x0000000d200d7212 */ /* 0x000fe200078ec0ff */
[----:B------:R-:W-:Y:S02]  /*0d60*/  IMAD.MOV R15, RZ, RZ, -R15 ;  /* 0x000000ffff0f7224 */ /* 0x000fe400078e0a0f */
[----:B------:R-:W-:Y:S02]  /*0d70*/  IMAD.MOV R8, RZ, RZ, -R6 ;  /* 0x000000ffff087224 */ /* 0x000fe400078e0a06 */
[----:B------:R-:W-:Y:S01]  /*0d80*/  IMAD R13, R12, R6, R13 ;  /* 0x000000060c0d7224 */ /* 0x000fe200078e020d */
[----:B------:R-:W-:Y:S01]  /*0d90*/  LOP3.LUT R6, R22, R7, RZ, 0xc0, !PT ;  /* 0x0000000716067212 */ /* 0x000fe200078ec0ff */
[----:B------:R-:W-:Y:S02]  /*0da0*/  @P3 IMAD R0, R20, R15, R5 ;  /* 0x0000000f14003224 */ /* 0x000fe400078e0205 */
[----:B0-----:R-:W-:-:S02]  /*0db0*/  IMAD R5, R8, R23, R24 ;  /* 0x0000001708057224 */ /* 0x001fc400078e0218 */
[----:B------:R-:W-:Y:S02]  /*0dc0*/  IMAD R75, R13, R75, R0 ;  /* 0x0000004b0d4b7224 */ /* 0x000fe400078e0200 */
[----:B------:R-:W-:Y:S02]  /*0dd0*/  IMAD R6, R5, R26, R6 ;  /* 0x0000001a05067224 */ /* 0x000fe400078e0206 */
[----:B------:R-:W-:-:S03]  /*0de0*/  IMAD.MOV.U32 R0, RZ, RZ, 0x1 ;  /* 0x00000001ff007424 */ /* 0x000fc600078e00ff */
[----:B------:R-:W-:Y:S02]  /*0df0*/  SEL R74, R6, R75, !P3 ;  /* 0x0000004b064a7207 */ /* 0x000fe40005800000 */
[----:B------:R-:W-:-:S07]  /*0e00*/  SEL R75, R75, R6, !P3 ;  /* 0x000000064b4b7207 */ /* 0x000fce0005800000 */
.L_x_5:
[----:B------:R-:W-:-:S08]  /*0e10*/  NOP ;  /* 0x0000000000007918 */ /* 0x000fd00000000000 */
[----:B------:R-:W0:Y:S02]  /*0e20*/  USETMAXREG.TRY_ALLOC.CTAPOOL UP0, 0xe8 ;  /* 0x000000e8000079c8 */ /* 0x000e240008000600 */
[----:B0-----:R-:W-:-:S13]  /*0e30*/  PLOP3.LUT P0, PT, PT, PT, UP0, 0x80, 0x0 ;  /* 0x000000000000781c */ /* 0x001fda0003f0f008 */
[----:B------:R-:W-:Y:S05]  /*0e40*/  @!P0 BRA `(.L_x_5) ;  /* 0xfffffffc00f08947 */ /* 0x000fea000383ffff */
[----:B------:R-:W-:Y:S01]  /*0e50*/  ULDC.64 UR4, c[0x0][0x598] ;  /* 0x0001660000047ab9 */ /* 0x000fe20000000a00 */
[----:B------:R-:W-:Y:S01]  /*0e60*/  ULDC.64 UR38, c[0x0][0x208] ;  /* 0x0000820000267ab9 */ /* 0x000fe20000000a00 */
[----:B------:R-:W-:-:S04]  /*0e70*/  ISETP.NE.U32.AND P0, PT, RZ, UR4, PT ;  /* 0x00000004ff007c0c */ /* 0x000fc8000bf05070 */
[----:B------:R-:W-:-:S13]  /*0e80*/  ISETP.NE.AND.EX P0, PT, RZ, UR5, PT, P0 ;  /* 0x00000005ff007c0c */ /* 0x000fda000bf05300 */
[----:B------:R-:W-:Y:S05]  /*0e90*/  @!P0 BRA `(.L_x_8) ;  /* 0x00000000001c8947 */ /* 0x000fea0003800000 */
[----:B------:R-:W0:Y:S02]  /*0ea0*/  LDC.64 R6, c[0x0][0x598] ;  /* 0x00016600ff067b82 */ /* 0x000e240000000a00 */
[----:B0-----:R-:W2:Y:S02]  /*0eb0*/  LDG.E.64 R6, desc[UR38][R6.64] ;  /* 0x0000002606067981 */ /* 0x001ea4000c1e1b00 */
[----:B--2---:R-:W-:-:S04]  /*0ec0*/  ISETP.NE.U32.AND P0, PT, R6, RZ, PT ;  /* 0x000000ff0600720c */ /* 0x004fc80003f05070 */
[----:B------:R-:W-:-:S13]  /*0ed0*/  ISETP.NE.AND.EX P0, PT, R7, RZ, PT, P0 ;  /* 0x000000ff0700720c */ /* 0x000fda0003f05300 */
[----:B------:R-:W-:Y:S05]  /*0ee0*/  @!P0 BRA `(.L_x_8) ;  /* 0x0000000000088947 */ /* 0x000fea0003800000 */
[----:B------:R0:W5:Y:S01]  /*0ef0*/  LD.E R19, desc[UR38][R6.64] ;  /* 0x0000002606137980 */ /* 0x000162000c101900 */
[----:B------:R-:W-:Y:S05]  /*0f00*/  BRA `(.L_x_9) ;  /* 0x0000000000247947 */ /* 0x000fea0003800000 */
.L_x_8:
[----:B------:R-:W-:Y:S02]  /*0f10*/  ULDC.64 UR4, c[0x0][0x588] ;  /* 0x0001620000047ab9 */ /* 0x000fe40000000a00 */
[----:B------:R-:W-:-:S04]  /*0f20*/  ISETP.NE.U32.AND P0, PT, RZ, UR4, PT ;  /* 0x00000004ff007c0c */ /* 0x000fc8000bf05070 */
[----:B------:R-:W-:-:S13]  /*0f30*/  ISETP.NE.AND.EX P0, PT, RZ, UR5, PT, P0 ;  /* 0x00000005ff007c0c */ /* 0x000fda000bf05300 */
[----:B------:R-:W-:Y:S05]  /*0f40*/  @!P0 BRA `(.L_x_10) ;  /* 0x00000000000c8947 */ /* 0x000fea0003800000 */
[----:B------:R-:W0:Y:S02]  /*0f50*/  LDC.64 R6, c[0x0][0x588] ;  /* 0x00016200ff067b82 */ /* 0x000e240000000a00 */
[----:B0-----:R1:W5:Y:S01]  /*0f60*/  LDG.E R19, desc[UR38][R6.64] ;  /* 0x0000002606137981 */ /* 0x001362000c1e1900 */
[----:B------:R-:W-:Y:S05]  /*0f70*/  BRA `(.L_x_9) ;  /* 0x0000000000087947 */ /* 0x000fea0003800000 */
.L_x_10:
[----:B------:R-:W-:Y:S02]  /*0f80*/  ULDC UR4, c[0x0][0x580] ;  /* 0x0001600000047ab9 */ /* 0x000fe40000000800 */
[----:B------:R-:W-:-:S07]  /*0f90*/  IMAD.U32 R19, RZ, RZ, UR4 ;  /* 0x00000004ff137e24 */ /* 0x000fce000f8e00ff */
.L_x_9:
[----:B------:R-:W-:Y:S02]  /*0fa0*/  ULDC.64 UR4, c[0x0][0x5a0] ;  /* 0x0001680000047ab9 */ /* 0x000fe40000000a00 */
[----:B------:R-:W-:-:S04]  /*0fb0*/  ISETP.NE.U32.AND P0, PT, RZ, UR4, PT ;  /* 0x00000004ff007c0c */ /* 0x000fc8000bf05070 */
[----:B------:R-:W-:-:S13]  /*0fc0*/  ISETP.NE.AND.EX P0, PT, RZ, UR5, PT, P0 ;  /* 0x00000005ff007c0c */ /* 0x000fda000bf05300 */
[----:B------:R-:W-:Y:S05]  /*0fd0*/  @!P0 BRA `(.L_x_11) ;  /* 0x00000000001c8947 */ /* 0x000fea0003800000 */
[----:B01----:R-:W0:Y:S02]  /*0fe0*/  LDC.64 R6, c[0x0][0x5a0] ;  /* 0x00016800ff067b82 */ /* 0x003e240000000a00 */
[----:B0-----:R-:W2:Y:S02]  /*0ff0*/  LDG.E.64 R6, desc[UR38][R6.64] ;  /* 0x0000002606067981 */ /* 0x001ea4000c1e1b00 */
[----:B--2---:R-:W-:-:S04]  /*1000*/  ISETP.NE.U32.AND P0, PT, R6, RZ, PT ;  /* 0x000000ff0600720c */ /* 0x004fc80003f05070 */
[----:B------:R-:W-:-:S13]  /*1010*/  ISETP.NE.AND.EX P0, PT, R7, RZ, PT, P0 ;  /* 0x000000ff0700720c */ /* 0x000fda0003f05300 */
[----:B------:R-:W-:Y:S05]  /*1020*/  @!P0 BRA `(.L_x_11) ;  /* 0x0000000000088947 */ /* 0x000fea0003800000 */
[----:B------:R0:W5:Y:S01]  /*1030*/  LD.E R64, desc[UR38][R6.64] ;  /* 0x0000002606407980 */ /* 0x000162000c101900 */
[----:B------:R-:W-:Y:S05]  /*1040*/  BRA `(.L_x_12) ;  /* 0x0000000000247947 */ /* 0x000fea0003800000 */
.L_x_11:
[----:B------:R-:W-:Y:S02]  /*1050*/  ULDC.64 UR4, c[0x0][0x590] ;  /* 0x0001640000047ab9 */ /* 0x000fe40000000a00 */
[----:B------:R-:W-:-:S04]  /*1060*/  ISETP.NE.U32.AND P0, PT, RZ, UR4, PT ;  /* 0x00000004ff007c0c */ /* 0x000fc8000bf05070 */
[----:B------:R-:W-:-:S13]  /*1070*/  ISETP.NE.AND.EX P0, PT, RZ, UR5, PT, P0 ;  /* 0x00000005ff007c0c */ /* 0x000fda000bf05300 */
[----:B------:R-:W-:Y:S05]  /*1080*/  @!P0 BRA `(.L_x_13) ;  /* 0x00000000000c8947 */ /* 0x000fea0003800000 */
[----:B------:R-:W2:Y:S02]  /*1090*/  LDC.64 R64, c[0x0][0x590] ;  /* 0x00016400ff407b82 */ /* 0x000ea40000000a00 */
[----:B--2---:R2:W5:Y:S01]  /*10a0*/  LDG.E R64, desc[UR38][R64.64] ;  /* 0x0000002640407981 */ /* 0x004562000c1e1900 */
[----:B------:R-:W-:Y:S05]  /*10b0*/  BRA `(.L_x_12) ;  /* 0x0000000000087947 */ /* 0x000fea0003800000 */
.L_x_13:
[----:B------:R-:W-:Y:S02]  /*10c0*/  ULDC UR4, c[0x0][0x584] ;  /* 0x0001610000047ab9 */ /* 0x000fe40000000800 */
[----:B------:R-:W-:-:S07]  /*10d0*/  IMAD.U32 R64, RZ, RZ, UR4 ;  /* 0x00000004ff407e24 */ /* 0x000fce000f8e00ff */
.L_x_12:
[----:B------:R-:W-:-:S13]  /*10e0*/  LOP3.LUT P0, RZ, R0, 0xff, RZ, 0xc0, !PT ;  /* 0x000000ff00ff7812 */ /* 0x000fda000780c0ff */
[----:B------:R-:W-:Y:S05]  /*10f0*/  @!P0 EXIT ;  /* 0x000000000000894d */ /* 0x000fea0003800000 */
[----:B------:R-:W3:Y:S01]  /*1100*/  LDC R66, c[0x0][0x658] ;  /* 0x00019600ff427b82 */ /* 0x000ee20000000800 */
[----:B------:R-:W-:Y:S01]  /*1110*/  ULDC.64 UR6, c[0x0][0x288] ;  /* 0x0000a20000067ab9 */ /* 0x000fe20000000a00 */
[----:B------:R-:W-:Y:S01]  /*1120*/  LOP3.LUT R14, R14, 0x1, RZ, 0xc0, !PT ;  /* 0x000000010e0e7812 */ /* 0x000fe200078ec0ff */
[----:B------:R-:W-:Y:S01]  /*1130*/  UIADD3 UR4, UR7, 0x1f, URZ ;  /* 0x0000001f07047890 */ /* 0x000fe2000fffe03f */
[----:B------:R-:W-:Y:S01]  /*1140*/  SHF.R.U32.HI R0, RZ, 0x2, R3 ;  /* 0x00000002ff007819 */ /* 0x000fe20000011603 */
[----:B01----:R-:W-:Y:S01]  /*1150*/  IMAD.MOV.U32 R7, RZ, RZ, -0x1 ;  /* 0xffffffffff077424 */ /* 0x003fe200078e00ff */
[----:B------:R-:W-:Y:S01]  /*1160*/  SHF.R.U32.HI R4, RZ, 0x1, R4 ;  /* 0x00000001ff047819 */ /* 0x000fe20000011604 */
[----:B------:R-:W-:Y:S01]  /*1170*/  USHF.R.S32.HI UR5, URZ, 0x1f, UR4 ;  /* 0x0000001f3f057899 */ /* 0x000fe20008011404 */
[----:B------:R-:W0:Y:S01]  /*1180*/  LDC.64 R68, c[0x0][0x5c8] ;  /* 0x00017200ff447b82 */ /* 0x000e220000000a00 */
[----:B------:R-:W-:Y:S01]  /*1190*/  IMAD.SHL.U32 R5, R14, 0x40, RZ ;  /* 0x000000400e057824 */ /* 0x000fe200078e00ff */
[----:B------:R-:W-:Y:S01]  /*11a0*/  LOP3.LUT R0, R0, 0x7, RZ, 0xc0, !PT ;  /* 0x0000000700007812 */ /* 0x000fe200078ec0ff */
[----:B------:R-:W-:Y:S01]  /*11b0*/  ULEA.HI UR5, UR5, UR4, URZ, 0x5 ;  /* 0x0000000405057291 */ /* 0x000fe2000f8f283f */
[----:B------:R-:W-:Y:S01]  /*11c0*/  LOP3.LUT R23, R4, 0x30, RZ, 0xc0, !PT ;  /* 0x0000003004177812 */ /* 0x000fe200078ec0ff */
[----:B------:R-:W-:Y:S01]  /*11d0*/  IMAD.MOV.U32 R9, RZ, RZ, 0x1 ;  /* 0x00000001ff097424 */ /* 0x000fe200078e00ff */
[--C-:B------:R-:W-:Y:S01]  /*11e0*/  LOP3.LUT R22, R5, 0x40, R0.reuse, 0xe2, !PT ;  /* 0x0000004005167812 */ /* 0x100fe200078ee200 */
[----:B------:R-:W-:Y:S01]  /*11f0*/  USHF.R.S32.HI UR43, URZ, 0x5, UR5 ;  /* 0x000000053f2b7899 */ /* 0x000fe20008011405 */
[-C--:B------:R-:W-:Y:S01]  /*1200*/  IADD3 R5, RZ, -R23.reuse, -R0 ;  /* 0x80000017ff057210 */ /* 0x080fe20007ffe800 */
[----:B------:R-:W-:Y:S01]  /*1210*/  IMAD.U32 R6, RZ, RZ, UR6 ;  /* 0x00000006ff067e24 */ /* 0x000fe2000f8e00ff */
[C---:B--2---:R-:W-:Y:S01]  /*1220*/  LOP3.LUT R65, R3.reuse, 0x3, RZ, 0xc0, !PT ;  /* 0x0000000303417812 */ /* 0x044fe200078ec0ff */
[----:B------:R-:W-:Y:S01]  /*1230*/  UISETP.LT.AND UP0, UPT, UR43, 0x1, UPT ;  /* 0x000000012b00788c */ /* 0x000fe2000bf01270 */
[----:B------:R-:W-:Y:S01]  /*1240*/  LOP3.LUT R70, R3, 0x80, RZ, 0xc0, !PT ;  /* 0x0000008003467812 */ /* 0x000fe200078ec0ff */
[----:B------:R-:W-:Y:S01]  /*1250*/  IMAD R5, R14, -0x40, R5 ;  /* 0xffffffc00e057824 */ /* 0x000fe200078e0205 */
[----:B------:R-:W-:Y:S01]  /*1260*/  ULDC UR4, c[0x0][0x284] ;  /* 0x0000a10000047ab9 */ /* 0x000fe20000000800 */
[----:B------:R-:W-:Y:S01]  /*1270*/  LOP3.LUT R22, R22, R23, RZ, 0xfc, !PT ;  /* 0x0000001716167212 */ /* 0x000fe200078efcff */
[----:B------:R-:W-:Y:S01]  /*1280*/  USEL UR44, UR43, 0x1, UP0 ;  /* 0x000000012b2c7887 */ /* 0x000fe20008000000 */
[-C--:B---3--:R-:W-:Y:S01]  /*1290*/  SHF.L.U32 R7, R7, R66.reuse, RZ ;  /* 0x0000004207077219 */ /* 0x088fe200000006ff */
[----:B------:R-:W-:Y:S01]  /*12a0*/  IMAD R65, R65, -0x2, R6 ;  /* 0xfffffffe41417824 */ /* 0x000fe200078e0206 */
[----:B------:R-:W-:Y:S01]  /*12b0*/  SHF.L.U32 R66, R9, R66, RZ ;  /* 0x0000004209427219 */ /* 0x000fe200000006ff */
[----:B------:R-:W-:Y:S01]  /*12c0*/  VIADD R72, R5, UR4 ;  /* 0x0000000405487c36 */ /* 0x000fe20008000000 */
[----:B------:R-:W-:Y:S01]  /*12d0*/  LOP3.LUT R80, R18, 0x1, RZ, 0xfc, !PT ;  /* 0x0000000112507812 */ /* 0x000fe200078efcff */
[----:B------:R-:W-:Y:S01]  /*12e0*/  IMAD.MOV.U32 R23, RZ, RZ, RZ ;  /* 0x000000ffff177224 */ /* 0x000fe200078e00ff */
[----:B------:R-:W-:Y:S01]  /*12f0*/  SHF.R.U32.HI R70, RZ, 0x7, R70 ;  /* 0x00000007ff467819 */ /* 0x000fe20000011646 */
[----:B------:R-:W-:Y:S01]  /*1300*/  UIADD3 UR44, UR43, -UR44, URZ ;  /* 0x8000002c2b2c7290 */ /* 0x000fe2000fffe03f */
[C---:B0-----:R-:W-:Y:S01]  /*1310*/  SHF.L.U64.HI R67, R68.reuse, 0x3, R69 ;  /* 0x0000000344437819 */ /* 0x041fe20000010245 */
[----:B------:R-:W-:Y:S01]  /*1320*/  IMAD.SHL.U32 R68, R68, 0x8, RZ ;  /* 0x0000000844447824 */ /* 0x000fe200078e00ff */
[----:B------:R-:W-:Y:S01]  /*1330*/  LOP3.LUT R71, RZ, R7, RZ, 0x33, !PT ;  /* 0x00000007ff477212 */ /* 0x000fe200078e33ff */
[----:B------:R-:W-:Y:S01]  /*1340*/  IMAD.SHL.U32 R69, R3, 0x2, RZ ;  /* 0x0000000203457824 */ /* 0x000fe200078e00ff */
[----:B------:R-:W-:Y:S01]  /*1350*/  UMOV UR40, URZ ;  /* 0x0000003f00287c82 */ /* 0x000fe20008000000 */
[----:B------:R-:W-:-:S06]  /*1360*/  UMOV UR41, URZ ;  /* 0x0000003f00297c82 */ /* 0x000fcc0008000000 */
.L_x_111:
[----:B0-----:R-:W0:Y:S01]  /*1370*/  SHFL.IDX PT, R0, R70, RZ, 0x1f ;  /* 0x00001fff46007589 */ /* 0x001e2200000e0000 */
[----:B-1----:R-:W1:Y:S01]  /*1380*/  S2UR UR6, SR_CgaCtaId ;  /* 0x00000000000679c3 */ /* 0x002e620000008800 */
[----:B------:R-:W-:Y:S01]  /*1390*/  UMOV UR45, 0x400 ;  /* 0x00000400002d7882 */ /* 0x000fe20000000000 */
[----:B0-----:R-:W-:Y:S01]  /*13a0*/  R2UR UR4, R0 ;  /* 0x00000000000472ca */ /* 0x001fe200000e0000 */
[----:B-1----:R-:W-:-:S12]  /*13b0*/  ULEA UR45, UR6, UR45, 0x18 ;  /* 0x0000002d062d7291 */ /* 0x002fd8000f8ec03f */
[----:B------:R-:W-:-:S04]  /*13c0*/  ULEA.HI UR5, UR4, UR4, URZ, 0x1 ;  /* 0x0000000404057291 */ /* 0x000fc8000f8f083f */
[----:B------:R-:W-:-:S04]  /*13d0*/  ULOP3.LUT UR5, UR5, 0xffffe, URZ, 0xc0, !UPT ;  /* 0x000ffffe05057892 */ /* 0x000fc8000f8ec03f */
[----:B------:R-:W-:-:S03]  /*13e0*/  UIADD3 UR5, UR4, -UR5, URZ ;  /* 0x8000000504057290 */ /* 0x000fc6000fffe03f */
[----:B------:R-:W-:Y:S01]  /*13f0*/  ULDC UR4, c[0x0][0x28c] ;  /* 0x0000a30000047ab9 */ /* 0x000fe20000000800 */
[----:B------:R-:W-:Y:S01]  /*1400*/  ULEA UR5, UR5, UR45, 0xc ;  /* 0x0000002d05057291 */ /* 0x000fe2000f8e603f */
[----:B------:R-:W-:-:S03]  /*1410*/  ISETP.LT.AND P0, PT, RZ, UR4, PT ;  /* 0x00000004ff007c0c */ /* 0x000fc6000bf01270 */
[----:B------:R-:W-:-:S04]  /*1420*/  UIADD3 UR5, UR5, 0x200, URZ ;  /* 0x0000020005057890 */ /* 0x000fc8000fffe03f */
[----:B------:R-:W-:-:S04]  /*1430*/  USHF.R.U32.HI UR5, URZ, 0x4, UR5 ;  /* 0x000000043f057899 */ /* 0x000fc80008011605 */
[----:B------:R-:W-:-:S04]  /*1440*/  ULOP3.LUT UR5, UR5, 0x3fff, URZ, 0xc0, !UPT ;  /* 0x00003fff05057892 */ /* 0x000fc8000f8ec03f */
[----:B------:R-:W-:Y:S01]  /*1450*/  ULOP3.LUT UR46, UR5, 0x10000, URZ, 0xfc, !UPT ;  /* 0x00010000052e7892 */ /* 0x000fe2000f8efc3f */
[----:B--2345:R-:W-:Y:S11]  /*1460*/  @P0 BRA `(.L_x_14) ;  /* 0x0000000000400947 */ /* 0x03cff60003800000 */
[----:B------:R-:W-:Y:S01]  /*1470*/  MOV R0, 0x0 ;  /* 0x0000000000007802 */ /* 0x000fe20000000f00 */
[----:B------:R-:W-:Y:S01]  /*1480*/  ULDC.64 UR4, c[0x4][0x68] ;  /* 0x01001a0000047ab9 */ /* 0x000fe20000000a00 */
[----:B------:R-:W-:Y:S01]  /*1490*/  ULDC.64 UR6, c[0x4][0x8] ;  /* 0x0100020000067ab9 */ /* 0x000fe20000000a00 */
[----:B------:R-:W-:Y:S01]  /*14a0*/  IMAD.U32 R4, RZ, RZ, UR4 ;  /* 0x00000004ff047e24 */ /* 0x000fe2000f8e00ff */
[----:B------:R0:W1:Y:S01]  /*14b0*/  LDC.64 R14, c[0x4][R0] ;  /* 0x01000000000e7b82 */ /* 0x0000620000000a00 */
[----:B------:R-:W-:Y:S01]  /*14c0*/  IMAD.U32 R5, RZ, RZ, UR5 ;  /* 0x00000005ff057e24 */ /* 0x000fe2000f8e00ff */
[----:B------:R-:W-:Y:S01]  /*14d0*/  ULDC.64 UR4, c[0x4][0x70] ;  /* 0x01001c0000047ab9 */ /* 0x000fe20000000a00 */
[----:B------:R-:W-:Y:S02]  /*14e0*/  IMAD.U32 R10, RZ, RZ, UR6 ;  /* 0x00000006ff0a7e24 */ /* 0x000fe4000f8e00ff */
[----:B------:R-:W-:Y:S02]  /*14f0*/  IMAD.U32 R6, RZ, RZ, UR4 ;  /* 0x00000004ff067e24 */ /* 0x000fe4000f8e00ff */
[----:B------:R-:W-:-:S02]  /*1500*/  IMAD.U32 R7, RZ, RZ, UR5 ;  /* 0x00000005ff077e24 */ /* 0x000fc4000f8e00ff */
[----:B------:R-:W-:Y:S02]  /*1510*/  IMAD.U32 R11, RZ, RZ, UR7 ;  /* 0x00000007ff0b7e24 */ /* 0x000fe4000f8e00ff */
[----:B------:R-:W-:Y:S02]  /*1520*/  IMAD.MOV.U32 R8, RZ, RZ, 0x1e1 ;  /* 0x000001e1ff087424 */ /* 0x000fe400078e00ff */
[----:B------:R-:W-:Y:S02]  /*1530*/  IMAD.MOV.U32 R12, RZ, RZ, 0x1 ;  /* 0x00000001ff0c7424 */ /* 0x000fe400078e00ff */
[----:B0-----:R-:W-:-:S07]  /*1540*/  IMAD.MOV.U32 R13, RZ, RZ, RZ ;  /* 0x000000ffff0d7224 */ /* 0x001fce00078e00ff */
[----:B------:R-:W-:-:S07]  /*1550*/  LEPC R20, `(.L_x_14) ;  /* 0x000000001014794e */ /* 0x000fce0000000000 */
[----:B-1---5:R-:W-:Y:S05]  /*1560*/  CALL.ABS.NOINC R14 ;  /* 0x000000000e007343 */ /* 0x022fea0003c00000 */
.L_x_14:
[----:B------:R-:W-:-:S13]  /*1570*/  ISETP.NE.AND P0, PT, R80, 0x3, PT ;  /* 0x000000035000780c */ /* 0x000fda0003f05270 */
[----:B------:R-:W-:Y:S05]  /*1580*/  @!P0 BRA `(.L_x_15) ;  /* 0x0000000000048947 */ /* 0x000fea0003800000 */
[----:B------:R-:W-:Y:S01]  /*1590*/  BPT.TRAP 0x1 ;  /* 0x000000040000795c */ /* 0x000fe20000300000 */
.L_x_15:
[----:B------:R-:W-:Y:S02]  /*15a0*/  IMAD.U32 R3, RZ, RZ, UR41 ;  /* 0x00000029ff037e24 */ /* 0x000fe4000f8e00ff */
[----:B------:R-:W-:-:S03]  /*15b0*/  IMAD.U32 R0, RZ, RZ, UR40 ;  /* 0x00000028ff007e24 */ /* 0x000fc6000f8e00ff */
[----:B------:R-:W-:Y:S02]  /*15c0*/  LEA R3, R3, UR45, 0x3 ;  /* 0x0000002d03037c11 */ /* 0x000fe4000f8e18ff */
[----:B------:R-:W-:-:S04]  /*15d0*/  SHF.L.U32 R0, R0, 0x1f, RZ ;  /* 0x0000001f00007819 */ /* 0x000fc800000006ff */
[----:B------:R0:W1:Y:S01]  /*15e0*/  SYNCS.PHASECHK.TRANS64.TRYWAIT P1, [R3+URZ], R0 ;  /* 0x00000000030075a7 */ /* 0x000062000802017f */
[----:B------:R-:W-:Y:S05]  /*15f0*/  @!P0 BRA `(.L_x_16) ;  /* 0x0000000000048947 */ /* 0x000fea0003800000 */
[----:B------:R-:W-:Y:S01]  /*1600*/  BPT.TRAP 0x1 ;  /* 0x000000040000795c */ /* 0x000fe20000300000 */
.L_x_16:
[----:B------:R-:W-:-:S05]  /*1610*/  IMAD.U32 R4, RZ, RZ, UR44 ;  /* 0x0000002cff047e24 */ /* 0x000fca000f8e00ff */
[----:B------:R-:W-:Y:S01]  /*1620*/  ISETP.GE.AND P2, PT, R4, 0x1, PT ;  /* 0x000000010400780c */ /* 0x000fe20003f46270 */
[----:B-1----:R-:W-:-:S12]  /*1630*/  @P1 BRA `(.L_x_17) ;  /* 0x0000000000081947 */ /* 0x002fd80003800000 */
[----:B------:R-:W1:Y:S02]  /*1640*/  SYNCS.PHASECHK.TRANS64.TRYWAIT P1, [R3+URZ], R0 ;  /* 0x00000000030075a7 */ /* 0x000e64000802017f */
[----:B-1----:R-:W-:Y:S05]  /*1650*/  @!P1 BRA `(.L_x_18) ;  /* 0x0000005800b89947 */ /* 0x002fea0003800000 */
.L_x_17:
[----:B------:R-:W-:Y:S05]  /*1660*/  WARPSYNC.ALL ;  /* 0x0000000000007948 */ /* 0x000fea0003800000 */
[----:B------:R-:W-:Y:S01]  /*1670*/  UIADD3 UR4, UR45, 0x22200, URZ ;  /* 0x000222002d047890 */ /* 0x000fe2000fffe03f */
[----:B------:R-:W-:Y:S01]  /*1680*/  WARPGROUP.ARRIVE ;  /* 0x00000000000079c5 */ /* 0x000fe20000000000 */
[----:B------:R-:W-:Y:S02]  /*1690*/  ULEA UR5, UR41, UR46, 0x9 ;  /* 0x0000002e29057291 */ /* 0x000fe4000f8e483f */
[----:B------:R-:W-:Y:S01]  /*16a0*/  USHF.R.U32.HI UR4, URZ, 0x4, UR4 ;  /* 0x000000043f047899 */ /* 0x000fe20008011604 */
[----:B------:R-:W-:Y:S01]  /*16b0*/  UMOV UR9, 0x80000020 ;  /* 0x8000002000097882 */ /* 0x000fe20000000000 */
[----:B------:R-:W-:-:S02]  /*16c0*/  UMOV UR11, 0x80000020 ;  /* 0x80000020000b7882 */ /* 0x000fc40000000000 */
[----:B------:R-:W-:Y:S01]  /*16d0*/  ULOP3.LUT UR4, UR4, 0x3fff, URZ, 0xc0, !UPT ;  /* 0x00003fff04047892 */ /* 0x000fe2000f8ec03f */
[----:B------:R-:W-:Y:S01]  /*16e0*/  UMOV UR8, UR5 ;  /* 0x0000000500087c82 */ /* 0x000fe20008000000 */
[----:B------:R-:W-:Y:S02]  /*16f0*/  UMOV UR13, UR9 ;  /* 0x00000009000d7c82 */ /* 0x000fe40008000000 */
[----:B------:R-:W-:Y:S01]  /*1700*/  ULOP3.LUT UR4, UR4, 0x10000, URZ, 0xfc, !UPT ;  /* 0x0001000004047892 */ /* 0x000fe2000f8efc3f */
[----:B------:R-:W-:Y:S01]  /*1710*/  UMOV UR12, UR8 ;  /* 0x00000008000c7c82 */ /* 0x000fe20008000000 */
[----:B------:R-:W-:Y:S02]  /*1720*/  UMOV UR15, 0x80000020 ;  /* 0x80000020000f7882 */ /* 0x000fe40000000000 */
[----:B------:R-:W-:-:S04]  /*1730*/  UIMAD UR6, UR41, 0x140, UR4 ;  /* 0x00000140290678a4 */ /* 0x000fc8000f8e0204 */
[----:B------:R-:W-:Y:S02]  /*1740*/  UIADD3 UR7, UR6, 0x40, URZ ;  /* 0x0000004006077890 */ /* 0x000fe4000fffe03f */
[----:B------:R-:W-:Y:S02]  /*1750*/  UIADD3 UR14, UR6, 0x80, URZ ;  /* 0x00000080060e7890 */ /* 0x000fe4000fffe03f */
[----:B------:R-:W-:Y:S01]  /*1760*/  UMOV UR10, UR6 ;  /* 0x00000006000a7c82 */ /* 0x000fe20008000000 */
[----:B------:R-:W-:Y:S01]  /*1770*/  UIADD3 UR16, UR6, 0xc0, URZ ;  /* 0x000000c006107890 */ /* 0x000fe2000fffe03f */
[----:B------:R-:W-:Y:S01]  /*1780*/  HGMMA.64x16x16.F32 R56, gdesc[UR8], RZ, !UPT, gsb0 ;  /* 0x00200000083879f0 */ /* 0x000fe2000c0008ff */
[----:B------:R-:W-:Y:S01]  /*1790*/  UMOV UR10, UR7 ;  /* 0x00000007000a7c82 */ /* 0x000fe20008000000 */
[----:B------:R-:W-:Y:S01]  /*17a0*/  UMOV UR11, 0x80000020 ;  /* 0x80000020000b7882 */ /* 0x000fe20000000000 */
[----:B------:R-:W-:Y:S01]  /*17b0*/  UIADD3 UR7, UR6, 0x100, URZ ;  /* 0x0000010006077890 */ /* 0x000fe2000fffe03f */
[----:B------:R-:W-:-:S02]  /*17c0*/  WARPGROUP.DEPBAR.LE gsb0, 0x0 ;  /* 0x00008000000079c5 */ /* 0x000fc40000010000 */
[----:B------:R-:W-:-:S06]  /*17d0*/  WARPGROUP.ARRIVE ;  /* 0x00000000000079c5 */ /* 0x000fcc0000000000 */
[----:B------:R-:W-:Y:S01]  /*17e0*/  HGMMA.64x16x16.F32 R48, gdesc[UR8], RZ, !UPT, gsb0 ;  /* 0x00200000083079f0 */ /* 0x000fe2000c0008ff */
[----:B------:R-:W-:Y:S01]  /*17f0*/  UMOV UR10, UR16 ;  /* 0x00000010000a7c82 */ /* 0x000fe20008000000 */
[----:B------:R-:W-:Y:S01]  /*1800*/  UMOV UR11, 0x80000020 ;  /* 0x80000020000b7882 */ /* 0x000fe20000000000 */
[----:B------:R-:W-:Y:S02]  /*1810*/  WARPGROUP.DEPBAR.LE gsb0, 0x0 ;  /* 0x00008000000079c5 */ /* 0x000fe40000010000 */
[----:B------:R-:W-:-:S06]  /*1820*/  WARPGROUP.ARRIVE ;  /* 0x00000000000079c5 */ /* 0x000fcc0000000000 */
[----:B------:R-:W-:Y:S01]  /*1830*/  HGMMA.64x16x16.F32 R40, gdesc[UR12], RZ, !UPT, gsb0 ;  /* 0x002000000c2879f0 */ /* 0x000fe2000c0008ff */
[----:B------:R-:W-:Y:S01]  /*1840*/  UIADD3 UR14, UR6, 0x42, URZ ;  /* 0x00000042060e7890 */ /* 0x000fe2000fffe03f */
[----:B------:R-:W-:Y:S01]  /*1850*/  UMOV UR15, 0x80000020 ;  /* 0x80000020000f7882 */ /* 0x000fe20000000000 */
[----:B------:R-:W-:Y:S02]  /*1860*/  WARPGROUP.DEPBAR.LE gsb0, 0x0 ;  /* 0x00008000000079c5 */ /* 0x000fe40000010000 */
[----:B------:R-:W-:-:S06]  /*1870*/  WARPGROUP.ARRIVE ;  /* 0x00000000000079c5 */ /* 0x000fcc0000000000 */
[----:B------:R-:W-:Y:S01]  /*1880*/  HGMMA.64x16x16.F32 R32, gdesc[UR8], RZ, !UPT, gsb0 ;  /* 0x00200000082079f0 */ /* 0x000fe2000c0008ff */
[----:B------:R-:W-:Y:S01]  /*1890*/  UMOV UR10, UR7 ;  /* 0x00000007000a7c82 */ /* 0x000fe20008000000 */
[----:B------:R-:W-:Y:S01]  /*18a0*/  UMOV UR11, 0x80000020 ;  /* 0x80000020000b7882 */ /* 0x000fe20000000000 */
[----:B------:R-:W-:Y:S01]  /*18b0*/  UIADD3 UR7, UR6, 0xc2, URZ ;  /* 0x000000c206077890 */ /* 0x000fe2000fffe03f */
[----:B------:R-:W-:Y:S02]  /*18c0*/  WARPGROUP.DEPBAR.LE gsb0, 0x0 ;  /* 0x00008000000079c5 */ /* 0x000fe40000010000 */
[----:B------:R-:W-:-:S06]  /*18d0*/  WARPGROUP.ARRIVE ;  /* 0x00000000000079c5 */ /* 0x000fcc0000000000 */
[----:B------:R-:W-:Y:S01]  /*18e0*/  HGMMA.64x16x16.F32 R24, gdesc[UR8], RZ, !UPT, gsb0 ;  /* 0x00200000081879f0 */ /* 0x000fe2000c0008ff */
[----:B------:R-:W-:Y:S02]  /*18f0*/  UIADD3 UR8, UR5, 0x2, URZ ;  /* 0x0000000205087890 */ /* 0x000fe4000fffe03f */
[----:B------:R-:W-:Y:S01]  /*1900*/  UIADD3 UR10, UR6, 0x2, URZ ;  /* 0x00000002060a7890 */ /* 0x000fe2000fffe03f */
[----:B------:R-:W-:Y:S01]  /*1910*/  UMOV UR9, 0x80000020 ;  /* 0x8000002000097882 */ /* 0x000fe20000000000 */
[----:B------:R-:W-:Y:S01]  /*1920*/  UMOV UR11, 0x80000020 ;  /* 0x80000020000b7882 */ /* 0x000fe20000000000 */
[----:B------:R-:W-:Y:S02]  /*1930*/  UMOV UR13, UR9 ;  /* 0x00000009000d7c82 */ /* 0x000fe40008000000 */
[----:B------:R-:W-:Y:S01]  /*1940*/  UMOV UR12, UR8 ;  /* 0x00000008000c7c82 */ /* 0x000fe20008000000 */
[----:B------:R-:W-:Y:S02]  /*1950*/  UIADD3 UR5, UR6, 0x82, URZ ;  /* 0x0000008206057890 */ /* 0x000fe4000fffe03f */
[----:B------:R-:W-:Y:S01]  /*1960*/  UIADD3 UR6, UR6, 0x102, URZ ;  /* 0x0000010206067890 */ /* 0x000fe2000fffe03f */
[----:B------:R-:W-:-:S02]  /*1970*/  WARPGROUP.DEPBAR.LE gsb0, 0x0 ;  /* 0x00008000000079c5 */ /* 0x000fc40000010000 */
[----:B------:R-:W-:-:S06]  /*1980*/  WARPGROUP.ARRIVE ;  /* 0x00000000000079c5 */ /* 0x000fcc0000000000 */
[----:B------:R-:W-:Y:S01]  /*1990*/  HGMMA.64x16x16.F32 R56, gdesc[UR8], R56, gsb0 ;  /* 0x00200000083879f0 */ /* 0x000fe20008000838 */
[----:B------:R-:W-:Y:S01]  /*19a0*/  UMOV UR10, UR5 ;  /* 0x00000005000a7c82 */ /* 0x000fe20008000000 */
[----:B------:R-:W-:Y:S01]  /*19b0*/  UMOV UR11, 0x80000020 ;  /* 0x80000020000b7882 */ /* 0x000fe20000000000 */
[----:B------:R-:W-:Y:S02]  /*19c0*/  WARPGROUP.DEPBAR.LE gsb0, 0x0 ;  /* 0x00008000000079c5 */ /* 0x000fe40000010000 */
[----:B------:R-:W-:-:S06]  /*19d0*/  WARPGROUP.ARRIVE ;  /* 0x00000000000079c5 */ /* 0x000fcc0000000000 */
[----:B------:R-:W-:Y:S03]  /*19e0*/  HGMMA.64x16x16.F32 R48, gdesc[UR12], R48, gsb0 ;  /* 0x002000000c3079f0 */ /* 0x000fe60008000830 */
[----:B------:R-:W-:Y:S02]  /*19f0*/  WARPGROUP.DEPBAR.LE gsb0, 0x0 ;  /* 0x00008000000079c5 */ /* 0x000fe40000010000 */
[----:B------:R-:W-:-:S06]  /*1a00*/  WARPGROUP.ARRIVE ;  /* 0x00000000000079c5 */ /* 0x000fcc0000000000 */
[----:B------:R-:W-:Y:S01]  /*1a10*/  HGMMA.64x16x16.F32 R40, gdesc[UR8], R40, gsb0 ;  /* 0x00200000082879f0 */ /* 0x000fe20008000828 */
[----:B------:R-:W-:Y:S01]  /*1a20*/  UMOV UR10, UR7 ;  /* 0x00000007000a7c82 */ /* 0x000fe20008000000 */
[----:B------:R-:W-:Y:S01]  /*1a30*/  UMOV UR11, 0x80000020 ;  /* 0x80000020000b7882 */ /* 0x000fe20000000000 */
[----:B------:R-:W-:Y:S02]  /*1a40*/  WARPGROUP.DEPBAR.LE gsb0, 0x0 ;  /* 0x00008000000079c5 */ /* 0x000fe40000010000 */
        /* <DEDUP_REMOVED lines=8> */
[----:B------:R-:W-:Y:S05]  /*1ad0*/  @!P2 BRA `(.L_x_19) ;  /* 0x000000040098a947 */ /* 0x000fea0003800000 */
[----:B------:R-:W-:Y:S01]  /*1ae0*/  UIADD3 UR5, UR41, 0x1, URZ ;  /* 0x0000000129057890 */ /* 0x000fe2000fffe03f */
[----:B01----:R-:W-:-:S03]  /*1af0*/  IMAD.U32 R0, RZ, RZ, UR44 ;  /* 0x0000002cff007e24 */ /* 0x003fc6000f8e00ff */
[----:B------:R-:W-:-:S04]  /*1b00*/  UISETP.NE.AND UP0, UPT, UR5, 0x11, UPT ;  /* 0x000000110500788c */ /* 0x000fc8000bf05270 */
[----:B------:R-:W-:Y:S02]  /*1b10*/  USEL UR6, URZ, 0x1, UP0 ;  /* 0x000000013f067887 */ /* 0x000fe40008000000 */
[----:B------:R-:W-:Y:S02]  /*1b20*/  USEL UR5, UR5, URZ, UP0 ;  /* 0x0000003f05057287 */ /* 0x000fe40008000000 */
[----:B------:R-:W-:-:S06]  /*1b30*/  ULOP3.LUT UR6, UR40, UR6, URZ, 0x3c, !UPT ;  /* 0x0000000628067292 */ /* 0x000fcc000f8e3c3f */
[----:B------:R-:W-:Y:S01]  /*1b40*/  IMAD.U32 R5, RZ, RZ, UR6 ;  /* 0x00000006ff057e24 */ /* 0x000fe2000f8e00ff */
[----:B------:R-:W-:-:S06]  /*1b50*/  UMOV UR6, UR41 ;  /* 0x0000002900067c82 */ /* 0x000fcc0008000000 */
.L_x_26:
[----:B01----:R-:W-:Y:S05]  /*1b60*/  @!P0 BRA `(.L_x_20) ;  /* 0x0000000000048947 */ /* 0x003fea0003800000 */
[----:B------:R-:W-:Y:S01]  /*1b70*/  BPT.TRAP 0x1 ;  /* 0x000000040000795c */ /* 0x000fe20000300000 */
.L_x_20:
[----:B------:R-:W-:Y:S01]  /*1b80*/  ULEA UR7, UR5, UR45, 0x3 ;  /* 0x0000002d05077291 */ /* 0x000fe2000f8e183f */
[----:B------:R-:W-:-:S08]  /*1b90*/  SHF.L.U32 R3, R5, 0x1f, RZ ;  /* 0x0000001f05037819 */ /* 0x000fd000000006ff */
[----:B------:R0:W1:Y:S01]  /*1ba0*/  SYNCS.PHASECHK.TRANS64.TRYWAIT P1, [UR7], R3 ;  /* 0x00000003ff0075a7 */ /* 0x0000620008020147 */
[----:B------:R-:W-:Y:S05]  /*1bb0*/  @!P0 BRA `(.L_x_21) ;  /* 0x0000000000048947 */ /* 0x000fea0003800000 */
[----:B------:R-:W-:Y:S01]  /*1bc0*/  BPT.TRAP 0x1 ;  /* 0x000000040000795c */ /* 0x000fe20000300000 */
.L_x_21:
[----:B-1----:R-:W-:Y:S05]  /*1bd0*/  @P1 BRA `(.L_x_22) ;  /* 0x0000000000081947 */ /* 0x002fea0003800000 */
[----:B------:R-:W1:Y:S02]  /*1be0*/  SYNCS.PHASECHK.TRANS64.TRYWAIT P1, [UR7], R3 ;  /* 0x00000003ff0075a7 */ /* 0x000e640008020147 */
[----:B-1----:R-:W-:Y:S05]  /*1bf0*/  @!P1 BRA `(.L_x_23) ;  /* 0x0000005400649947 */ /* 0x002fea0003800000 */
.L_x_22:
[----:B------:R-:W-:Y:S01]  /*1c00*/  ULEA UR7, UR5, UR46, 0x9 ;  /* 0x0000002e05077291 */ /* 0x000fe2000f8e483f */
[----:B------:R-:W-:Y:S01]  /*1c10*/  WARPGROUP.ARRIVE ;  /* 0x00000000000079c5 */ /* 0x000fe20000000000 */
[----:B------:R-:W-:Y:S01]  /*1c20*/  UIMAD UR12, UR5, 0x140, UR4 ;  /* 0x00000140050c78a4 */ /* 0x000fe2000f8e0204 */
[----:B------:R-:W-:Y:S01]  /*1c30*/  UMOV UR9, 0x80000020 ;  /* 0x8000002000097882 */ /* 0x000fe20000000000 */
[----:B------:R-:W-:Y:S02]  /*1c40*/  UMOV UR11, 0x80000020 ;  /* 0x80000020000b7882 */ /* 0x000fe40000000000 */
[----:B------:R-:W-:Y:S01]  /*1c50*/  UIADD3 UR13, UR12, 0x40, URZ ;  /* 0x000000400c0d7890 */ /* 0x000fe2000fffe03f */
[----:B------:R-:W-:Y:S02]  /*1c60*/  UMOV UR8, UR7 ;  /* 0x0000000700087c82 */ /* 0x000fe40008000000 */
[----:B------:R-:W-:Y:S01]  /*1c70*/  UMOV UR10, UR12 ;  /* 0x0000000c000a7c82 */ /* 0x000fe20008000000 */
[----:B------:R-:W-:Y:S01]  /*1c80*/  UIADD3 UR14, UR12, 0x80, URZ ;  /* 0x000000800c0e7890 */ /* 0x000fe2000fffe03f */
[----:B------:R-:W-:Y:S01]  /*1c90*/  HGMMA.64x16x16.F32 R56, gdesc[UR8], R56, gsb0 ;  /* 0x00200000083879f0 */ /* 0x000fe20008000838 */
[----:B------:R-:W-:Y:S01]  /*1ca0*/  UMOV UR11, 0x80000020 ;  /* 0x80000020000b7882 */ /* 0x000fe20000000000 */
[----:B------:R-:W-:Y:S01]  /*1cb0*/  UMOV UR10, UR13 ;  /* 0x0000000d000a7c82 */ /* 0x000fe20008000000 */
[----:B------:R-:W-:-:S02]  /*1cc0*/  UIADD3 UR15, UR12, 0xc0, URZ ;  /* 0x000000c00c0f7890 */ /* 0x000fc4000fffe03f */
[----:B------:R-:W-:Y:S01]  /*1cd0*/  UIADD3 UR13, UR12, 0x100, URZ ;  /* 0x000001000c0d7890 */ /* 0x000fe2000fffe03f */
[----:B------:R-:W-:Y:S02]  /*1ce0*/  WARPGROUP.DEPBAR.LE gsb0, 0x0 ;  /* 0x00008000000079c5 */ /* 0x000fe40000010000 */
[----:B------:R-:W-:-:S06]  /*1cf0*/  WARPGROUP.ARRIVE ;  /* 0x00000000000079c5 */ /* 0x000fcc0000000000 */
[----:B------:R-:W-:Y:S01]  /*1d00*/  HGMMA.64x16x16.F32 R48, gdesc[UR8], R48, gsb0 ;  /* 0x00200000083079f0 */ /* 0x000fe20008000830 */
[----:B------:R-:W-:Y:S01]  /*1d10*/  UMOV UR10, UR14 ;  /* 0x0000000e000a7c82 */ /* 0x000fe20008000000 */
[----:B------:R-:W-:Y:S01]  /*1d20*/  UMOV UR11, 0x80000020 ;  /* 0x80000020000b7882 */ /* 0x000fe20000000000 */
[----:B------:R-:W-:Y:S01]  /*1d30*/  UIADD3 UR14, UR12, 0xc2, URZ ;  /* 0x000000c20c0e7890 */ /* 0x000fe2000fffe03f */
        /* <DEDUP_REMOVED lines=14> */
[----:B------:R-:W-:Y:S02]  /*1e20*/  UIADD3 UR8, UR7, 0x2, URZ ;  /* 0x0000000207087890 */ /* 0x000fe4000fffe03f */
[----:B------:R-:W-:Y:S01]  /*1e30*/  UIADD3 UR10, UR12, 0x2, URZ ;  /* 0x000000020c0a7890 */ /* 0x000fe2000fffe03f */
[----:B------:R-:W-:Y:S01]  /*1e40*/  UMOV UR9, 0x80000020 ;  /* 0x8000002000097882 */ /* 0x000fe20000000000 */
[----:B------:R-:W-:Y:S01]  /*1e50*/  UMOV UR11, 0x80000020 ;  /* 0x80000020000b7882 */ /* 0x000fe20000000000 */
[----:B------:R-:W-:Y:S02]  /*1e60*/  UIADD3 UR7, UR12, 0x42, URZ ;  /* 0x000000420c077890 */ /* 0x000fe4000fffe03f */
        /* <DEDUP_REMOVED lines=26> */
[----:B------:R-:W-:Y:S01]  /*2010*/  BPT.TRAP 0x1 ;  /* 0x000000040000795c */ /* 0x000fe20000300000 */
.L_x_24:
[----:B------:R-:W-:Y:S01]  /*2020*/  ULEA UR7, UR6, UR45, 0x3 ;  /* 0x0000002d06077291 */ /* 0x000fe2000f8e183f */
[----:B------:R-:W-:-:S03]  /*2030*/  ISETP.GT.U32.AND P1, PT, R18, 0x1, PT ;  /* 0x000000011200780c */ /* 0x000fc60003f24070 */
[----:B------:R-:W-:-:S04]  /*2040*/  UIADD3 UR7, UR7, 0x88, URZ ;  /* 0x0000008807077890 */ /* 0x000fc8000fffe03f */
[----:B------:R-:W-:-:S09]  /*2050*/  UPRMT UR7, URZ, 0x654, UR7 ;  /* 0x000006543f077896 */ /* 0x000fd20008000007 */
[----:B------:R-:W-:Y:S01]  /*2060*/  SYNCS.ARRIVE.TRANS64.RED.A1T0 RZ, [UR7], RZ ;  /* 0x000000ffffff79a7 */ /* 0x000fe20008100407 */
[----:B------:R-:W-:Y:S05]  /*2070*/  @P1 BRA `(.L_x_25) ;  /* 0x0000000000041947 */ /* 0x000fea0003800000 */
[----:B------:R-:W-:Y:S01]  /*2080*/  BPT.TRAP 0x1 ;  /* 0x000000040000795c */ /* 0x000fe20000300000 */
.L_x_25:
[----:B------:R-:W-:Y:S01]  /*2090*/  UIADD3 UR5, UR5, 0x1, URZ ;  /* 0x0000000105057890 */ /* 0x000fe2000fffe03f */
[C---:B------:R-:W-:Y:S01]  /*20a0*/  ISETP.GT.AND P1, PT, R0.reuse, 0x1, PT ;  /* 0x000000010000780c */ /* 0x040fe20003f24270 */
[----:B------:R-:W-:Y:S01]  /*20b0*/  UIADD3 UR6, UR6, 0x1, URZ ;  /* 0x0000000106067890 */ /* 0x000fe2000fffe03f */
[----:B------:R-:W-:Y:S01]  /*20c0*/  VIADD R0, R0, 0xffffffff ;  /* 0xffffffff00007836 */ /* 0x000fe20000000000 */
[----:B------:R-:W-:Y:S02]  /*20d0*/  UISETP.NE.AND UP0, UPT, UR5, 0x11, UPT ;  /* 0x000000110500788c */ /* 0x000fe4000bf05270 */
[----:B------:R-:W-:Y:S02]  /*20e0*/  UISETP.NE.AND UP1, UPT, UR6, 0x11, UPT ;  /* 0x000000110600788c */ /* 0x000fe4000bf25270 */
[----:B------:R-:W-:Y:S02]  /*20f0*/  USEL UR7, URZ, 0x1, UP0 ;  /* 0x000000013f077887 */ /* 0x000fe40008000000 */
[----:B------:R-:W-:-:S02]  /*2100*/  USEL UR5, UR5, URZ, UP0 ;  /* 0x0000003f05057287 */ /* 0x000fc40008000000 */
[----:B------:R-:W-:Y:S02]  /*2110*/  USEL UR6, UR6, URZ, UP1 ;  /* 0x0000003f06067287 */ /* 0x000fe40008800000 */
[----:B------:R-:W-:Y:S01]  /*2120*/  LOP3.LUT R5, R5, UR7, RZ, 0x3c, !PT ;  /* 0x0000000705057c12 */ /* 0x000fe2000f8e3cff */
[----:B------:R-:W-:Y:S09]  /*2130*/  @P1 BRA `(.L_x_26) ;  /* 0xfffffff800881947 */ /* 0x000ff2000383ffff */
.L_x_19:
[----:B01----:R-:W0:Y:S02]  /*2140*/  LDC R0, c[0x0][0x28c] ;  /* 0x0000a300ff007b82 */ /* 0x003e240000000800 */
[----:B0-----:R-:W-:-:S13]  /*2150*/  ISETP.GE.AND P1, PT, R0, 0x1, PT ;  /* 0x000000010000780c */ /* 0x001fda0003f26270 */
[----:B------:R-:W-:Y:S05]  /*2160*/  @!P1 BRA `(.L_x_27) ;  /* 0x0000000000349947 */ /* 0x000fea0003800000 */
[----:B------:R-:W-:Y:S05]  /*2170*/  @!P0 BRA `(.L_x_28) ;  /* 0x0000000000048947 */ /* 0x000fea0003800000 */
[----:B------:R-:W-:Y:S01]  /*2180*/  BPT.TRAP 0x1 ;  /* 0x000000040000795c */ /* 0x000fe20000300000 */
.L_x_28:
[----:B------:R-:W-:Y:S01]  /*2190*/  UIADD3 UR6, UR44, UR41, URZ ;  /* 0x000000292c067290 */ /* 0x000fe2000fffe03f */
[----:B------:R-:W-:-:S03]  /*21a0*/  ISETP.GT.U32.AND P0, PT, R18, 0x1, PT ;  /* 0x000000011200780c */ /* 0x000fc60003f04070 */
[----:B------:R-:W-:-:S04]  /*21b0*/  UIMAD.WIDE.U32 UR4, UR6, -0xf0f0f0f, URZ ;  /* 0xf0f0f0f1060478a5 */ /* 0x000fc8000f8e003f */
[----:B------:R-:W-:-:S04]  /*21c0*/  USHF.R.U32.HI UR4, URZ, 0x4, UR5 ;  /* 0x000000043f047899 */ /* 0x000fc80008011605 */
[----:B------:R-:W-:-:S04]  /*21d0*/  UIMAD UR6, UR4, -0x11, UR6 ;  /* 0xffffffef040678a4 */ /* 0x000fc8000f8e0206 */
[----:B------:R-:W-:-:S04]  /*21e0*/  ULEA UR6, UR6, UR45, 0x3 ;  /* 0x0000002d06067291 */ /* 0x000fc8000f8e183f */
[----:B------:R-:W-:-:S04]  /*21f0*/  UIADD3 UR6, UR6, 0x88, URZ ;  /* 0x0000008806067890 */ /* 0x000fc8000fffe03f */
[----:B------:R-:W-:-:S09]  /*2200*/  UPRMT UR6, URZ, 0x654, UR6 ;  /* 0x000006543f067896 */ /* 0x000fd20008000006 */
[----:B------:R-:W-:Y:S01]  /*2210*/  SYNCS.ARRIVE.TRANS64.RED.A1T0 RZ, [UR6], RZ ;  /* 0x000000ffffff79a7 */ /* 0x000fe20008100406 */
[----:B------:R-:W-:Y:S05]  /*2220*/  @P0 BRA `(.L_x_27) ;  /* 0x0000000000040947 */ /* 0x000fea0003800000 */
[----:B------:R-:W-:Y:S01]  /*2230*/  BPT.TRAP 0x1 ;  /* 0x000000040000795c */ /* 0x000fe20000300000 */
.L_x_27:
[----:B------:R-:W-:Y:S01]  /*2240*/  IMAD R6, R74, 0x50, RZ ;  /* 0x000000504a067824 */ /* 0x000fe200078e02ff */
[----:B------:R-:W-:Y:S01]  /*2250*/  UIADD3 UR41, UR43, UR41, URZ ;  /* 0x000000292b297290 */ /* 0x000fe2000fffe03f */
[----:B------:R-:W-:Y:S01]  /*2260*/  SHF.R.S32.HI R13, RZ, 0x1f, R73 ;  /* 0x0000001fff0d7819 */ /* 0x000fe20000011449 */
[----:B------:R-:W-:Y:S01]  /*2270*/  ULDC UR7, c[0x0][0x288] ;  /* 0x0000a20000077ab9 */ /* 0x000fe20000000800 */
[----:B------:R-:W-:Y:S01]  /*2280*/  IMAD.SHL.U32 R3, R75, 0x80, RZ ;  /* 0x000000804b037824 */ /* 0x000fe200078e00ff */
[C---:B------:R-:W-:Y:S01]  /*2290*/  LOP3.LUT R10, R6.reuse, 0x6, R69, 0xf8, !PT ;  /* 0x00000006060a7812 */ /* 0x040fe200078ef845 */
[----:B------:R-:W-:Y:S01]  /*22a0*/  UISETP.GT.U32.AND UP0, UPT, UR41, 0x10, UPT ;  /* 0x000000102900788c */ /* 0x000fe2000bf04070 */
[----:B------:R-:W-:Y:S01]  /*22b0*/  ISETP.GE.AND P0, PT, R6, UR7, PT ;  /* 0x0000000706007c0c */ /* 0x000fe2000bf06270 */
[----:B------:R-:W-:Y:S01]  /*22c0*/  ULDC.64 UR4, c[0x0][0x5d0] ;  /* 0x0001740000047ab9 */ /* 0x000fe20000000a00 */
[----:B------:R-:W-:Y:S01]  /*22d0*/  SHF.R.S32.HI R11, RZ, 0x1f, R10 ;  /* 0x0000001fff0b7819 */ /* 0x000fe2000001140a */
[----:B------:R-:W-:Y:S01]  /*22e0*/  ULDC UR10, c[0x0][0x284] ;  /* 0x0000a100000a7ab9 */ /* 0x000fe20000000800 */
[----:B------:R-:W-:Y:S01]  /*22f0*/  IMAD R0, R13, UR4, RZ ;  /* 0x000000040d007c24 */ /* 0x000fe2000f8e02ff */
[----:B------:R-:W-:Y:S01]  /*2300*/  UISETP.LT.U32.AND UP0, UPT, UR43, 0x11, UP0 ;  /* 0x000000112b00788c */ /* 0x000fe20008701070 */
[----:B------:R-:W-:Y:S01]  /*2310*/  ISETP.GE.OR P0, PT, R3, UR10, P0 ;  /* 0x0000000a03007c0c */ /* 0x000fe20008706670 */
[----:B------:R-:W-:Y:S01]  /*2320*/  UISETP.GE.U32.AND UP1, UPT, UR43, 0x11, UPT ;  /* 0x000000112b00788c */ /* 0x000fe2000bf26070 */
[C---:B------:R-:W-:Y:S01]  /*2330*/  IMAD R7, R73.reuse, UR5, R0 ;  /* 0x0000000549077c24 */ /* 0x040fe2000f8e0200 */
[----:B------:R-:W-:Y:S01]  /*2340*/  USEL UR6, URZ, 0x1, !UP0 ;  /* 0x000000013f067887 */ /* 0x000fe2000c000000 */
[----:B------:R-:W-:Y:S01]  /*2350*/  IMAD.WIDE.U32 R4, R73, UR4, R10 ;  /* 0x0000000449047c25 */ /* 0x000fe2000f8e000a */
[----:B------:R-:W-:Y:S01]  /*2360*/  UIMAD.WIDE.U32 UR4, UR41, -0xf0f0f0f, URZ ;  /* 0xf0f0f0f1290478a5 */ /* 0x000fe2000f8e003f */
[----:B------:R-:W-:-:S02]  /*2370*/  ULDC.64 UR8, c[0x0][0x5c8] ;  /* 0x0001720000087ab9 */ /* 0x000fc40000000a00 */
[----:B------:R-:W-:Y:S01]  /*2380*/  IMAD.WIDE R74, R75, 0x80, R22 ;  /* 0x000000804b4a7825 */ /* 0x000fe200078e0216 */
[----:B------:R-:W-:Y:S02]  /*2390*/  USHF.R.U32.HI UR4, URZ, 0x4, UR5 ;  /* 0x000000043f047899 */ /* 0x000fe40008011605 */
[----:B------:R-:W-:Y:S01]  /*23a0*/  ULOP3.LUT UR40, UR40, UR6, URZ, 0x3c, !UPT ;  /* 0x0000000628287292 */ /* 0x000fe2000f8e3c3f */
[----:B------:R-:W-:Y:S01]  /*23b0*/  IMAD R9, R75, UR8, RZ ;  /* 0x000000084b097c24 */ /* 0x000fe2000f8e02ff */
[----:B------:R-:W-:Y:S01]  /*23c0*/  UIMAD UR41, UR4, -0x11, UR41 ;  /* 0xffffffef042978a4 */ /* 0x000fe2000f8e0229 */
[----:B------:R-:W-:Y:S01]  /*23d0*/  IMAD.IADD R5, R5, 0x1, R7 ;  /* 0x0000000105057824 */ /* 0x000fe200078e0207 */
[----:B------:R-:W-:Y:S01]  /*23e0*/  @UP1 ULOP3.LUT UR40, UR40, 0x1, UR4, 0x78, !UPT ;  /* 0x0000000128281892 */ /* 0x000fe2000f8e7804 */
[C---:B------:R-:W-:Y:S02]  /*23f0*/  IMAD R9, R74.reuse, UR9, R9 ;  /* 0x000000094a097c24 */ /* 0x040fe4000f8e0209 */
[----:B------:R-:W-:-:S04]  /*2400*/  IMAD.WIDE.U32 R76, R74, UR8, R4 ;  /* 0x000000084a4c7c25 */ /* 0x000fc8000f8e0004 */
[----:B------:R-:W-:Y:S01]  /*2410*/  IMAD.MOV.U32 R0, RZ, RZ, -0x1 ;  /* 0xffffffffff007424 */ /* 0x000fe200078e00ff */
[----:B------:R-:W-:Y:S06]  /*2420*/  @P0 BRA `(.L_x_29) ;  /* 0x00000028007c0947 */ /* 0x000fec0003800000 */
[----:B-----5:R-:W-:Y:S01]  /*2430*/  FSETP.NEU.AND P0, PT, R64, RZ, PT ;  /* 0x000000ff4000720b */ /* 0x020fe20003f0d000 */
[----:B------:R-:W-:Y:S01]  /*2440*/  IMAD.IADD R4, R65, 0x1, -R6 ;  /* 0x0000000141047824 */ /* 0x000fe200078e0a06 */
[----:B------:R-:W-:Y:S01]  /*2450*/  BSSY B0, `(.L_x_29) ;  /* 0x000029c000007945 */ /* 0x000fe20003800000 */
[----:B------:R-:W-:Y:S02]  /*2460*/  IMAD.IADD R3, R72, 0x1, -R3 ;  /* 0x0000000148037824 */ /* 0x000fe400078e0a03 */
[----:B------:R-:W-:Y:S01]  /*2470*/  IMAD.IADD R89, R77, 0x1, R9 ;  /* 0x000000014d597824 */ /* 0x000fe200078e0209 */
[----:B------:R-:W-:-:S04]  /*2480*/  ISETP.GT.AND P1, PT, R4, RZ, PT ;  /* 0x000000ff0400720c */ /* 0x000fc80003f24270 */
[----:B------:R-:W-:-:S03]  /*2490*/  ISETP.GT.AND P2, PT, R3, RZ, P1 ;  /* 0x000000ff0300720c */ /* 0x000fc60000f44270 */
[----:B------:R-:W-:Y:S10]  /*24a0*/  @!P0 BRA `(.L_x_30) ;  /* 0x0000001c00388947 */ /* 0x000ff40003800000 */
[----:B------:R-:W0:Y:S01]  /*24b0*/  LDC.64 R82, c[0x0][0x5b8] ;  /* 0x00016e00ff527b82 */ /* 0x000e220000000a00 */
[----:B------:R-:W-:-:S07]  /*24c0*/  ULDC.64 UR4, c[0x0][0x5c0] ;  /* 0x0001700000047ab9 */ /* 0x000fce0000000a00 */
[----:B------:R-:W1:Y:S08]  /*24d0*/  LDC.64 R84, c[0x0][0x5b0] ;  /* 0x00016c00ff547b82 */ /* 0x000e700000000a00 */
[----:B------:R-:W2:Y:S01]  /*24e0*/  LDC.64 R86, c[0x0][0x5a8] ;  /* 0x00016a00ff567b82 */ /* 0x000ea20000000a00 */
[-C--:B0-----:R-:W-:Y:S02]  /*24f0*/  IMAD R6, R13, R82.reuse, RZ ;  /* 0x000000520d067224 */ /* 0x081fe400078e02ff */
[----:B------:R-:W-:-:S04]  /*2500*/  IMAD.WIDE.U32 R78, R73, R82, R10 ;  /* 0x00000052494e7225 */ /* 0x000fc800078e000a */
[----:B------:R-:W-:Y:S02]  /*2510*/  IMAD R77, R73, R83, R6 ;  /* 0x00000053494d7224 */ /* 0x000fe400078e0206 */
[-C--:B-1----:R-:W-:Y:S02]  /*2520*/  IMAD R5, R75, R84.reuse, RZ ;  /* 0x000000544b057224 */ /* 0x082fe400078e02ff */
[----:B------:R-:W-:Y:S02]  /*2530*/  IMAD.IADD R13, R79, 0x1, R77 ;  /* 0x000000014f0d7824 */ /* 0x000fe400078e024d */
[----:B------:R-:W-:Y:S02]  /*2540*/  IMAD.MOV.U32 R12, RZ, RZ, R78 ;  /* 0x000000ffff0c7224 */ /* 0x000fe400078e004e */
[C---:B------:R-:W-:Y:S02]  /*2550*/  IMAD R81, R74.reuse, R85, R5 ;  /* 0x000000554a517224 */ /* 0x040fe400078e0205 */
[----:B------:R-:W-:-:S04]  /*2560*/  IMAD.WIDE.U32 R6, R74, R84, R12 ;  /* 0x000000544a067225 */ /* 0x000fc800078e000c */
[----:B------:R-:W-:Y:S01]  /*2570*/  IMAD.IADD R5, R7, 0x1, R81 ;  /* 0x0000000107057824 */ /* 0x000fe200078e0251 */
[----:B--2---:R-:W-:-:S04]  /*2580*/  LEA R14, P0, R6, R86, 0x1 ;  /* 0x00000056060e7211 */ /* 0x004fc800078008ff */
[----:B------:R-:W-:-:S05]  /*2590*/  LEA.HI.X R15, R6, R87, R5, 0x1, P0 ;  /* 0x00000057060f7211 */ /* 0x000fca00000f0c05 */
[----:B------:R0:W2:Y:S01]  /*25a0*/  @P2 LDG.E.LTC128B.U16 R5, desc[UR38][R14.64] ;  /* 0x000000260e052981 */ /* 0x0000a2000c1e1520 */
[----:B------:R-:W-:Y:S01]  /*25b0*/  LEA R8, P0, R76, UR4, 0x1 ;  /* 0x000000044c087c11 */ /* 0x000fe2000f8008ff */
[----:B------:R-:W-:Y:S01]  /*25c0*/  IMAD.WIDE.U32 R6, R74, R84, R10 ;  /* 0x000000544a067225 */ /* 0x000fe200078e000a */
[----:B------:R-:W-:Y:S03]  /*25d0*/  BSSY B1, `(.L_x_31) ;  /* 0x0000012000017945 */ /* 0x000fe60003800000 */
[----:B------:R-:W-:Y:S02]  /*25e0*/  IMAD.IADD R7, R81, 0x1, R7 ;  /* 0x0000000151077824 */ /* 0x000fe400078e0207 */
[----:B------:R-:W-:Y:S01]  /*25f0*/  IMAD.WIDE.U32 R20, R73, R82, R6 ;  /* 0x0000005249147225 */ /* 0x000fe200078e0006 */
[----:B0-----:R-:W-:-:S03]  /*2600*/  SHF.L.U64.HI R15, R84, 0x3, R85 ;  /* 0x00000003540f7819 */ /* 0x001fc60000010255 */
[----:B------:R-:W-:Y:S01]  /*2610*/  IMAD.IADD R7, R77, 0x1, R21 ;  /* 0x000000014d077824 */ /* 0x000fe200078e0215 */
[----:B------:R-:W-:Y:S01]  /*2620*/  LEA R6, P4, R20, R86, 0x1 ;  /* 0x0000005614067211 */ /* 0x000fe200078808ff */
[----:B------:R-:W-:-:S03]  /*2630*/  IMAD.SHL.U32 R14, R84, 0x8, RZ ;  /* 0x00000008540e7824 */ /* 0x000fc600078e00ff */
[----:B------:R-:W-:Y:S01]  /*2640*/  LEA.HI.X R7, R20, R87, R7, 0x1, P4 ;  /* 0x0000005714077211 */ /* 0x000fe200020f0c07 */
[----:B--2---:R-:W-:-:S05]  /*2650*/  HADD2.F32 R9, -RZ, R5.H0_H0 ;  /* 0x20000005ff097230 */ /* 0x004fca0000004100 */
[----:B------:R-:W-:-:S04]  /*2660*/  FMUL R9, R9, R64 ;  /* 0x0000004009097220 */ /* 0x000fc80000400000 */
[----:B------:R-:W-:Y:S01]  /*2670*/  FFMA R56, R56, R19, R9 ;  /* 0x0000001338387223 */ /* 0x000fe20000000009 */
[----:B------:R-:W-:Y:S02]  /*2680*/  LEA.HI.X R9, R76, UR5, R89, 0x1, P0 ;  /* 0x000000054c097c11 */ /* 0x000fe400080f0c59 */
[----:B------:R-:W-:Y:S02]  /*2690*/  ISETP.GT.AND P0, PT, R4, 0x1, PT ;  /* 0x000000010400780c */ /* 0x000fe40003f04270 */
[----:B------:R-:W-:Y:S02]  /*26a0*/  F2FP.F16.F32.PACK_AB R56, RZ, R56 ;  /* 0x00000038ff38723e */ /* 0x000fe400000000ff */
[----:B------:R-:W-:-:S03]  /*26b0*/  ISETP.GT.AND P3, PT, R3, RZ, P0 ;  /* 0x000000ff0300720c */ /* 0x000fc60000764270 */
[----:B------:R0:W-:Y:S10]  /*26c0*/  @P2 STG.E.U16 desc[UR38][R8.64], R56 ;  /* 0x0000003808002986 */ /* 0x0001f4000c101526 */
[----:B------:R-:W-:Y:S05]  /*26d0*/  @!P3 BRA `(.L_x_32) ;  /* 0x000000000004b947 */ /* 0x000fea0003800000 */
[----:B------:R1:W5:Y:S02]  /*26e0*/  LDG.E.LTC128B.U16 R5, desc[UR38][R6.64+0x2] ;  /* 0x0000022606057981 */ /* 0x000364000c1e1520 */
.L_x_32:
[----:B------:R-:W-:Y:S05]  /*26f0*/  BSYNC B1 ;  /* 0x0000000000017941 */ /* 0x000fea0003800000 */
.L_x_31:
[----:B-----5:R-:W-:Y:S01]  /*2700*/  HADD2.F32 R75, -RZ, R5.H0_H0 ;  /* 0x20000005ff4b7230 */ /* 0x020fe20000004100 */
[----:B------:R-:W-:Y:S01]  /*2710*/  ISETP.GT.AND P1, PT, R3, 0x8, P1 ;  /* 0x000000080300780c */ /* 0x000fe20000f24270 */
[----:B------:R-:W-:Y:S01]  /*2720*/  IMAD.WIDE.U32 R20, R74, R84, R14 ;  /* 0x000000544a147225 */ /* 0x000fe200078e000e */
[----:B0-----:R-:W-:-:S03]  /*2730*/  PRMT R56, R5, 0x7610, R56 ;  /* 0x0000761005387816 */ /* 0x001fc60000000038 */
[----:B------:R-:W-:Y:S01]  /*2740*/  FMUL R12, R75, R64 ;  /* 0x000000404b0c7220 */ /* 0x000fe20000400000 */
[----:B------:R-:W-:Y:S01]  /*2750*/  IMAD.IADD R81, R81, 0x1, R21 ;  /* 0x0000000151517824 */ /* 0x000fe200078e0215 */
[----:B------:R-:W-:Y:S02]  /*2760*/  IADD3 R78, P2, R78, R20, RZ ;  /* 0x000000144e4e7210 */ /* 0x000fe40007f5e0ff */
[----:B------:R-:W-:-:S03]  /*2770*/  FFMA R12, R57, R19, R12 ;  /* 0x00000013390c7223 */ /* 0x000fc6000000000c */
[----:B------:R-:W-:Y:S01]  /*2780*/  IMAD.X R13, R81, 0x1, R13, P2 ;  /* 0x00000001510d7824 */ /* 0x000fe200010e060d */
[C---:B------:R-:W-:Y:S02]  /*2790*/  LEA R14, P2, R78.reuse, R86, 0x1 ;  /* 0x000000564e0e7211 */ /* 0x040fe400078408ff */
[----:B------:R-:W-:Y:S02]  /*27a0*/  F2FP.F16.F32.PACK_AB R12, RZ, R12 ;  /* 0x0000000cff0c723e */ /* 0x000fe400000000ff */
[----:B------:R-:W-:Y:S02]  /*27b0*/  LEA.HI.X R15, R78, R87, R13, 0x1, P2 ;  /* 0x000000574e0f7211 */ /* 0x000fe400010f0c0d */
[----:B------:R-:W-:-:S05]  /*27c0*/  PRMT R21, R12, 0x7610, R21 ;  /* 0x000076100c157816 */ /* 0x000fca0000000015 */
[----:B------:R0:W-:Y:S04]  /*27d0*/  @P3 STG.E.U16 desc[UR38][R8.64+0x2], R21 ;  /* 0x0000021508003986 */ /* 0x0001e8000c101526 */
[----:B------:R-:W2:Y:S01]  /*27e0*/  @P1 LDG.E.LTC128B.U16 R56, desc[UR38][R14.64] ;  /* 0x000000260e381981 */ /* 0x000ea2000c1e1520 */
[----:B------:R-:W-:Y:S01]  /*27f0*/  IADD3 R20, P2, R10, R20, RZ ;  /* 0x000000140a147210 */ /* 0x000fe20007f5e0ff */
[----:B------:R-:W-:Y:S01]  /*2800*/  BSSY B1, `(.L_x_33) ;  /* 0x0000011000017945 */ /* 0x000fe20003800000 */
[C---:B------:R-:W-:Y:S02]  /*2810*/  SHF.L.U64.HI R13, R68.reuse, 0x1, R67 ;  /* 0x00000001440d7819 */ /* 0x040fe40000010243 */
[----:B------:R-:W-:Y:S01]  /*2820*/  ISETP.GT.AND P0, PT, R3, 0x8, P0 ;  /* 0x000000080300780c */ /* 0x000fe20000704270 */
[----:B0-----:R-:W-:Y:S01]  /*2830*/  IMAD.X R21, R11, 0x1, R81, P2 ;  /* 0x000000010b157824 */ /* 0x001fe200010e0651 */
[----:B------:R-:W-:Y:S01]  /*2840*/  LEA R12, P2, R68, R8, 0x1 ;  /* 0x00000008440c7211 */ /* 0x000fe200078408ff */
[----:B------:R-:W-:-:S04]  /*2850*/  IMAD.WIDE.U32 R20, R73, R82, R20 ;  /* 0x0000005249147225 */ /* 0x000fc800078e0014 */
[----:B------:R-:W-:Y:S01]  /*2860*/  IMAD.X R13, R13, 0x1, R9, P2 ;  /* 0x000000010d0d7824 */ /* 0x000fe200010e0609 */
[----:B------:R-:W-:Y:S01]  /*2870*/  LEA R10, P3, R20, R86, 0x1 ;  /* 0x00000056140a7211 */ /* 0x000fe200078608ff */
[----:B------:R-:W-:-:S05]  /*2880*/  IMAD.IADD R11, R77, 0x1, R21 ;  /* 0x000000014d0b7824 */ /* 0x000fca00078e0215 */
[----:B------:R-:W-:Y:S01]  /*2890*/  LEA.HI.X R11, R20, R87, R11, 0x1, P3 ;  /* 0x00000057140b7211 */ /* 0x000fe200018f0c0b */
[----:B--2---:R-:W-:-:S05]  /*28a0*/  HADD2.F32 R5, -RZ, R56.H0_H0 ;  /* 0x20000038ff057230 */ /* 0x004fca0000004100 */
[----:B------:R-:W-:-:S04]  /*28b0*/  FMUL R5, R5, R64 ;  /* 0x0000004005057220 */ /* 0x000fc80000400000 */
[----:B------:R-:W-:-:S05]  /*28c0*/  FFMA R5, R58, R19, R5 ;  /* 0x000000133a057223 */ /* 0x000fca0000000005 */
[----:B------:R-:W-:-:S05]  /*28d0*/  F2FP.F16.F32.PACK_AB R5, RZ, R5 ;  /* 0x00000005ff05723e */ /* 0x000fca00000000ff */
[----:B------:R0:W-:Y:S01]  /*28e0*/  @P1 STG.E.U16 desc[UR38][R12.64], R5 ;  /* 0x000000050c001986 */ /* 0x0001e2000c101526 */
[----:B------:R-:W-:Y:S05]  /*28f0*/  @!P0 BRA `(.L_x_34) ;  /* 0x0000000000048947 */ /* 0x000fea0003800000 */
[----:B------:R2:W5:Y:S02]  /*2900*/  LDG.E.LTC128B.U16 R56, desc[UR38][R10.64+0x2] ;  /* 0x000002260a387981 */ /* 0x000564000c1e1520 */
.L_x_34:
[----:B------:R-:W-:Y:S05]  /*2910*/  BSYNC B1 ;  /* 0x0000000000017941 */ /* 0x000fea0003800000 */
.L_x_33:
[----:B0----5:R-:W-:Y:S01]  /*2920*/  HADD2.F32 R5, -RZ, R56.H0_H0 ;  /* 0x20000038ff057230 */ /* 0x021fe20000004100 */
[----:B------:R-:W-:Y:S01]  /*2930*/  ISETP.GT.AND P1, PT, R4, 0x8, PT ;  /* 0x000000080400780c */ /* 0x000fe20003f24270 */
[----:B------:R-:W-:Y:S03]  /*2940*/  BSSY B1, `(.L_x_35) ;  /* 0x0000008000017945 */ /* 0x000fe60003800000 */
[----:B------:R-:W-:Y:S01]  /*2950*/  FMUL R14, R5, R64 ;  /* 0x00000040050e7220 */ /* 0x000fe20000400000 */
[----:B------:R-:W-:-:S03]  /*2960*/  ISETP.GT.AND P2, PT, R3, RZ, P1 ;  /* 0x000000ff0300720c */ /* 0x000fc60000f44270 */
[----:B------:R-:W-:-:S05]  /*2970*/  FFMA R14, R59, R19, R14 ;  /* 0x000000133b0e7223 */ /* 0x000fca000000000e */
[----:B------:R-:W-:-:S05]  /*2980*/  F2FP.F16.F32.PACK_AB R14, RZ, R14 ;  /* 0x0000000eff0e723e */ /* 0x000fca00000000ff */
[----:B------:R0:W-:Y:S01]  /*2990*/  @P0 STG.E.U16 desc[UR38][R12.64+0x2], R14 ;  /* 0x0000020e0c000986 */ /* 0x0001e2000c101526 */
[----:B------:R-:W-:Y:S05]  /*29a0*/  @!P2 BRA `(.L_x_36) ;  /* 0x000000000004a947 */ /* 0x000fea0003800000 */
[----:B------:R3:W5:Y:S02]  /*29b0*/  LDG.E.LTC128B.U16 R56, desc[UR38][R6.64+0x10] ;  /* 0x0000102606387981 */ /* 0x000764000c1e1520 */
.L_x_36:
[----:B------:R-:W-:Y:S05]  /*29c0*/  BSYNC B1 ;  /* 0x0000000000017941 */ /* 0x000fea0003800000 */
.L_x_35:
[----:B-----5:R-:W-:Y:S01]  /*29d0*/  HADD2.F32 R5, -RZ, R56.H0_H0 ;  /* 0x20000038ff057230 */ /* 0x020fe20000004100 */
        /* <DEDUP_REMOVED lines=9> */
.L_x_38:
[----:B------:R-:W-:Y:S05]  /*2a70*/  BSYNC B1 ;  /* 0x0000000000017941 */ /* 0x000fea0003800000 */
.L_x_37:
[----:B----45:R-:W-:Y:S01]  /*2a80*/  HADD2.F32 R5, -RZ, R56.H0_H0 ;  /* 0x20000038ff057230 */ /* 0x030fe20000004100 */
[----:B------:R-:W-:Y:S01]  /*2a90*/  ISETP.GT.AND P1, PT, R3, 0x8, P1 ;  /* 0x000000080300780c */ /* 0x000fe20000f24270 */
[----:B------:R-:W-:Y:S03]  /*2aa0*/  BSSY B1, `(.L_x_39) ;  /* 0x0000007000017945 */ /* 0x000fe60003800000 */
[----:B0-----:R-:W-:-:S04]  /*2ab0*/  FMUL R14, R5, R64 ;  /* 0x00000040050e7220 */ /* 0x001fc80000400000 */
[----:B------:R-:W-:-:S05]  /*2ac0*/  FFMA R14, R61, R19, R14 ;  /* 0x000000133d0e7223 */ /* 0x000fca000000000e */
[----:B------:R-:W-:-:S05]  /*2ad0*/  F2FP.F16.F32.PACK_AB R14, RZ, R14 ;  /* 0x0000000eff0e723e */ /* 0x000fca00000000ff */
[----:B------:R0:W-:Y:S01]  /*2ae0*/  @P3 STG.E.U16 desc[UR38][R8.64+0x12], R14 ;  /* 0x0000120e08003986 */ /* 0x0001e2000c101526 */
[----:B------:R-:W-:Y:S05]  /*2af0*/  @!P1 BRA `(.L_x_40) ;  /* 0x0000000000049947 */ /* 0x000fea0003800000 */
[----:B------:R4:W5:Y:S02]  /*2b00*/  LDG.E.LTC128B.U16 R56, desc[UR38][R10.64+0x10] ;  /* 0x000010260a387981 */ /* 0x000964000c1e1520 */
.L_x_40:
[----:B------:R-:W-:Y:S05]  /*2b10*/  BSYNC B1 ;  /* 0x0000000000017941 */ /* 0x000fea0003800000 */
.L_x_39:
[----:B-----5:R-:W-:Y:S01]  /*2b20*/  HADD2.F32 R5, -RZ, R56.H0_H0 ;  /* 0x20000038ff057230 */ /* 0x020fe20000004100 */
[----:B------:R-:W-:Y:S01]  /*2b30*/  ISETP.GT.AND P0, PT, R3, 0x8, P0 ;  /* 0x000000080300780c */ /* 0x000fe20000704270 */
[----:B------:R-:W-:Y:S03]  /*2b40*/  BSSY B1, `(.L_x_41) ;  /* 0x0000007000017945 */ /* 0x000fe60003800000 */
[----:B------:R-:W-:-:S04]  /*2b50*/  FMUL R5, R5, R64 ;  /* 0x0000004005057220 */ /* 0x000fc80000400000 */
[----:B------:R-:W-:-:S05]  /*2b60*/  FFMA R5, R62, R19, R5 ;  /* 0x000000133e057223 */ /* 0x000fca0000000005 */
[----:B------:R-:W-:-:S05]  /*2b70*/  F2FP.F16.F32.PACK_AB R5, RZ, R5 ;  /* 0x00000005ff05723e */ /* 0x000fca00000000ff */
[----:B------:R0:W-:Y:S01]  /*2b80*/  @P1 STG.E.U16 desc[UR38][R12.64+0x10], R5 ;  /* 0x000010050c001986 */ /* 0x0001e2000c101526 */
[----:B------:R-:W-:Y:S05]  /*2b90*/  @!P0 BRA `(.L_x_42) ;  /* 0x0000000000048947 */ /* 0x000fea0003800000 */
[----:B------:R0:W5:Y:S02]  /*2ba0*/  LDG.E.LTC128B.U16 R56, desc[UR38][R10.64+0x12] ;  /* 0x000012260a387981 */ /* 0x000164000c1e1520 */
.L_x_42:
[----:B------:R-:W-:Y:S05]  /*2bb0*/  BSYNC B1 ;  /* 0x0000000000017941 */ /* 0x000fea0003800000 */
.L_x_41:
        /* <DEDUP_REMOVED lines=10> */
.L_x_44:
[----:B------:R-:W-:Y:S05]  /*2c60*/  BSYNC B1 ;  /* 0x0000000000017941 */ /* 0x000fea0003800000 */
.L_x_43:
        /* <DEDUP_REMOVED lines=10> */
.L_x_46:
[----:B------:R-:W-:Y:S05]  /*2d10*/  BSYNC B1 ;  /* 0x0000000000017941 */ /* 0x000fea0003800000 */
.L_x_45:
[----:B0----5:R-:W-:Y:S01]  /*2d20*/  HADD2.F32 R5, -RZ, R56.H0_H0 ;  /* 0x20000038ff057230 */ /* 0x021fe20000004100 */
        /* <DEDUP_REMOVED lines=8> */
.L_x_48:
[----:B------:R-:W-:Y:S05]  /*2db0*/  BSYNC B1 ;  /* 0x0000000000017941 */ /* 0x000fea0003800000 */
.L_x_47:
        /* <DEDUP_REMOVED lines=9> */
.L_x_50:
[----:B------:R-:W-:Y:S05]  /*2e50*/  BSYNC B1 ;  /* 0x0000000000017941 */ /* 0x000fea0003800000 */
.L_x_49:
        /* <DEDUP_REMOVED lines=10> */
.L_x_52:
[----:B------:R-:W-:Y:S05]  /*2f00*/  BSYNC B1 ;  /* 0x0000000000017941 */ /* 0x000fea0003800000 */
.L_x_51:
        /* <DEDUP_REMOVED lines=10> */
.L_x_54:
[----:B------:R-:W-:Y:S05]  /*2fb0*/  BSYNC B1 ;  /* 0x0000000000017941 */ /* 0x000fea0003800000 */
.L_x_53:
        /* <DEDUP_REMOVED lines=9> */
.L_x_56:
[----:B------:R-:W-:Y:S05]  /*3050*/  BSYNC B1 ;  /* 0x0000000000017941 */ /* 0x000fea0003800000 */
.L_x_55:
        /* <DEDUP_REMOVED lines=9> */
.L_x_58:
[----:B------:R-:W-:Y:S05]  /*30f0*/  BSYNC B1 ;  /* 0x0000000000017941 */ /* 0x000fea0003800000 */
.L_x_57:
        /* <DEDUP_REMOVED lines=10> */
.L_x_60:
[----:B------:R-:W-:Y:S05]  /*31a0*/  BSYNC B1 ;  /* 0x0000000000017941 */ /* 0x000fea0003800000 */
.L_x_59:
        /* <DEDUP_REMOVED lines=10> */
.L_x_62:
[----:B------:R-:W-:Y:S05]  /*3250*/  BSYNC B1 ;  /* 0x0000000000017941 */ /* 0x000fea0003800000 */
.L_x_61:
        /* <DEDUP_REMOVED lines=9> */
.L_x_64:
[----:B------:R-:W-:Y:S05]  /*32f0*/  BSYNC B1 ;  /* 0x0000000000017941 */ /* 0x000fea0003800000 */
.L_x_63:
        /* <DEDUP_REMOVED lines=9> */
.L_x_66:
[----:B------:R-:W-:Y:S05]  /*3390*/  BSYNC B1 ;  /* 0x0000000000017941 */ /* 0x000fea0003800000 */
.L_x_65:
        /* <DEDUP_REMOVED lines=10> */
.L_x_68:
[----:B------:R-:W-:Y:S05]  /*3440*/  BSYNC B1 ;  /* 0x0000000000017941 */ /* 0x000fea0003800000 */
.L_x_67:
        /* <DEDUP_REMOVED lines=10> */
.L_x_70:
[----:B------:R-:W-:Y:S05]  /*34f0*/  BSYNC B1 ;  /* 0x0000000000017941 */ /* 0x000fea0003800000 */
.L_x_69:
        /* <DEDUP_REMOVED lines=9> */
.L_x_72:
[----:B------:R-:W-:Y:S05]  /*3590*/  BSYNC B1 ;  /* 0x0000000000017941 */ /* 0x000fea0003800000 */
.L_x_71:
        /* <DEDUP_REMOVED lines=9> */
.L_x_74:
[----:B------:R-:W-:Y:S05]  /*3630*/  BSYNC B1 ;  /* 0x0000000000017941 */ /* 0x000fea0003800000 */
.L_x_73:
        /* <DEDUP_REMOVED lines=10> */
.L_x_76:
[----:B------:R-:W-:Y:S05]  /*36e0*/  BSYNC B1 ;  /* 0x0000000000017941 */ /* 0x000fea0003800000 */
.L_x_75:
        /* <DEDUP_REMOVED lines=10> */
.L_x_78:
[----:B------:R-:W-:Y:S05]  /*3790*/  BSYNC B1 ;  /* 0x0000000000017941 */ /* 0x000fea0003800000 */
.L_x_77:
        /* <DEDUP_REMOVED lines=9> */
.L_x_80:
[----:B------:R-:W-:Y:S05]  /*3830*/  BSYNC B1 ;  /* 0x0000000000017941 */ /* 0x000fea0003800000 */
.L_x_79:
        /* <DEDUP_REMOVED lines=9> */
.L_x_82:
[----:B------:R-:W-:Y:S05]  /*38d0*/  BSYNC B1 ;  /* 0x0000000000017941 */ /* 0x000fea0003800000 */
.L_x_81:
        /* <DEDUP_REMOVED lines=10> */
.L_x_84:
[----:B------:R-:W-:Y:S05]  /*3980*/  BSYNC B1 ;  /* 0x0000000000017941 */ /* 0x000fea0003800000 */
.L_x_83:
        /* <DEDUP_REMOVED lines=10> */
.L_x_86:
[----:B------:R-:W-:Y:S05]  /*3a30*/  BSYNC B1 ;  /* 0x0000000000017941 */ /* 0x000fea0003800000 */
.L_x_85:
        /* <DEDUP_REMOVED lines=9> */
.L_x_88:
[----:B------:R-:W-:Y:S05]  /*3ad0*/  BSYNC B1 ;  /* 0x0000000000017941 */ /* 0x000fea0003800000 */
.L_x_87:
        /* <DEDUP_REMOVED lines=9> */
.L_x_90:
[----:B------:R-:W-:Y:S05]  /*3b70*/  BSYNC B1 ;  /* 0x0000000000017941 */ /* 0x000fea0003800000 */
.L_x_89:
        /* <DEDUP_REMOVED lines=10> */
.L_x_92:
[----:B------:R-:W-:Y:S05]  /*3c20*/  BSYNC B1 ;  /* 0x0000000000017941 */ /* 0x000fea0003800000 */
.L_x_91:
        /* <DEDUP_REMOVED lines=10> */
.L_x_94:
[----:B------:R-:W-:Y:S05]  /*3cd0*/  BSYNC B1 ;  /* 0x0000000000017941 */ /* 0x000fea0003800000 */
.L_x_93:
        /* <DEDUP_REMOVED lines=9> */
.L_x_96:
[----:B------:R-:W-:Y:S05]  /*3d70*/  BSYNC B1 ;  /* 0x0000000000017941 */ /* 0x000fea0003800000 */
.L_x_95:
        /* <DEDUP_REMOVED lines=9> */
.L_x_98:
[----:B------:R-:W-:Y:S05]  /*3e10*/  BSYNC B1 ;  /* 0x0000000000017941 */ /* 0x000fea0003800000 */
.L_x_97:
        /* <DEDUP_REMOVED lines=10> */
.L_x_100:
[----:B------:R-:W-:Y:S05]  /*3ec0*/  BSYNC B1 ;  /* 0x0000000000017941 */ /* 0x000fea0003800000 */
.L_x_99:
[----:B-----5:R-:W-:Y:S01]  /*3ed0*/  HADD2.F32 R5, -RZ, R56.H0_H0 ;  /* 0x20000038ff057230 */ /* 0x020fe20000004100 */
[----:B------:R-:W-:Y:S01]  /*3ee0*/  ISETP.GT.AND P0, PT, R4, 0x49, PT ;  /* 0x000000490400780c */ /* 0x000fe20003f04270 */
[----:B------:R-:W-:Y:S01]  /*3ef0*/  @P2 IMAD.MOV.U32 R4, RZ, RZ, R8 ;  /* 0x000000ffff042224 */ /* 0x000fe200078e0008 */
[----:B------:R-:W-:Y:S02]  /*3f00*/  BSSY B1, `(.L_x_101) ;  /* 0x000000a000017945 */ /* 0x000fe40003800000 */
[----:B------:R-:W-:Y:S01]  /*3f10*/  FMUL R5, R5, R64 ;  /* 0x0000004005057220 */ /* 0x000fe20000400000 */
[----:B------:R-:W-:-:S03]  /*3f20*/  ISETP.GT.AND P3, PT, R3, RZ, P0 ;  /* 0x000000ff0300720c */ /* 0x000fc60000764270 */
[----:B------:R-:W-:-:S05]  /*3f30*/  FFMA R5, R28, R19, R5 ;  /* 0x000000131c057223 */ /* 0x000fca0000000005 */
[----:B------:R-:W-:-:S04]  /*3f40*/  F2FP.F16.F32.PACK_AB R5, RZ, R5 ;  /* 0x00000005ff05723e */ /* 0x000fc800000000ff */
[----:B0-----:R-:W-:Y:S01]  /*3f50*/  PRMT R14, R5, 0x7610, R14 ;  /* 0x00007610050e7816 */ /* 0x001fe2000000000e */
[----:B------:R-:W-:-:S05]  /*3f60*/  @P2 IMAD.MOV.U32 R5, RZ, RZ, R9 ;  /* 0x000000ffff052224 */ /* 0x000fca00078e0009 */
[----:B------:R0:W-:Y:S01]  /*3f70*/  @P2 STG.E.U16 desc[UR38][R4.64+0x90], R14 ;  /* 0x0000900e04002986 */ /* 0x0001e2000c101526 */
[----:B------:R-:W-:Y:S05]  /*3f80*/  @!P3 BRA `(.L_x_102) ;  /* 0x000000000004b947 */ /* 0x000fea0003800000 */
[----:B------:R0:W5:Y:S02]  /*3f90*/  LDG.E.LTC128B.U16 R56, desc[UR38][R6.64+0x92] ;  /* 0x0000922606387981 */ /* 0x000164000c1e1520 */
.L_x_102:
[----:B------:R-:W-:Y:S05]  /*3fa0*/  BSYNC B1 ;  /* 0x0000000000017941 */ /* 0x000fea0003800000 */
.L_x_101:
        /* <DEDUP_REMOVED lines=9> */
.L_x_104:
[----:B------:R-:W-:Y:S05]  /*4040*/  BSYNC B1 ;  /* 0x0000000000017941 */ /* 0x000fea0003800000 */
.L_x_103:
[----:B-----5:R-:W-:Y:S01]  /*4050*/  HADD2.F32 R5, -RZ, R56.H0_H0 ;  /* 0x20000038ff057230 */ /* 0x020fe20000004100 */
[----:B------:R-:W-:Y:S01]  /*4060*/  ISETP.GT.AND P0, PT, R3, 0x8, P0 ;  /* 0x000000080300780c */ /* 0x000fe20000704270 */
[----:B0-----:R-:W-:Y:S01]  /*4070*/  @P1 IMAD.MOV.U32 R4, RZ, RZ, R12 ;  /* 0x000000ffff041224 */ /* 0x001fe200078e000c */
[----:B------:R-:W-:Y:S02]  /*4080*/  BSSY B1, `(.L_x_105) ;  /* 0x0000009000017945 */ /* 0x000fe40003800000 */
[----:B------:R-:W-:-:S04]  /*4090*/  FMUL R5, R5, R64 ;  /* 0x0000004005057220 */ /* 0x000fc80000400000 */
[----:B------:R-:W-:-:S05]  /*40a0*/  FFMA R5, R30, R19, R5 ;  /* 0x000000131e057223 */ /* 0x000fca0000000005 */
[----:B------:R-:W-:-:S04]  /*40b0*/  F2FP.F16.F32.PACK_AB R5, RZ, R5 ;  /* 0x00000005ff05723e */ /* 0x000fc800000000ff */
[----:B-1-3--:R-:W-:Y:S01]  /*40c0*/  PRMT R6, R5, 0x7610, R6 ;  /* 0x0000761005067816 */ /* 0x00afe20000000006 */
[----:B------:R-:W-:-:S05]  /*40d0*/  @P1 IMAD.MOV.U32 R5, RZ, RZ, R13 ;  /* 0x000000ffff051224 */ /* 0x000fca00078e000d */
[----:B------:R0:W-:Y:S01]  /*40e0*/  @P1 STG.E.U16 desc[UR38][R4.64+0x90], R6 ;  /* 0x0000900604001986 */ /* 0x0001e2000c101526 */
[----:B------:R-:W-:Y:S05]  /*40f0*/  @!P0 BRA `(.L_x_106) ;  /* 0x0000000000048947 */ /* 0x000fea0003800000 */
[----:B------:R1:W5:Y:S02]  /*4100*/  LDG.E.LTC128B.U16 R56, desc[UR38][R10.64+0x92] ;  /* 0x000092260a387981 */ /* 0x000364000c1e1520 */
.L_x_106:
[----:B------:R-:W-:Y:S05]  /*4110*/  BSYNC B1 ;  /* 0x0000000000017941 */ /* 0x000fea0003800000 */
.L_x_105:
[----:B------:R-:W-:Y:S05]  /*4120*/  @!P0 BRA `(.L_x_107) ;  /* 0x0000000c00388947 */ /* 0x000fea0003800000 */
[----:B-----5:R-:W-:-:S05]  /*4130*/  HADD2.F32 R3, -RZ, R56.H0_H0 ;  /* 0x20000038ff037230 */ /* 0x020fca0000004100 */
[----:B0-----:R-:W-:-:S04]  /*4140*/  FMUL R4, R3, R64 ;  /* 0x0000004003047220 */ /* 0x001fc80000400000 */
[----:B------:R-:W-:-:S05]  /*4150*/  FFMA R4, R31, R19, R4 ;  /* 0x000000131f047223 */ /* 0x000fca0000000004 */
[----:B------:R-:W-:-:S05]  /*4160*/  F2FP.F16.F32.PACK_AB R4, RZ, R4 ;  /* 0x00000004ff04723e */ /* 0x000fca00000000ff */
[----:B------:R3:W-:Y:S01]  /*4170*/  STG.E.U16 desc[UR38][R12.64+0x92], R4 ;  /* 0x000092040c007986 */ /* 0x0007e2000c101526 */
[----:B------:R-:W-:Y:S05]  /*4180*/  BRA `(.L_x_107) ;  /* 0x0000000c00207947 */ /* 0x000fea0003800000 */
.L_x_30:
[----:B------:R-:W-:Y:S01]  /*4190*/  ULDC.64 UR4, c[0x0][0x5c0] ;  /* 0x0001700000047ab9 */ /* 0x000fe20000000a00 */
[----:B------:R-:W-:Y:S01]  /*41a0*/  ISETP.GT.AND P3, PT, R4, 0x1, PT ;  /* 0x000000010400780c */ /* 0x000fe20003f64270 */
[-C--:B------:R-:W-:Y:S01]  /*41b0*/  FMUL R56, R56, R19.reuse ;  /* 0x0000001338387220 */ /* 0x080fe20000400000 */
[----:B------:R-:W-:Y:S01]  /*41c0*/  LEA R6, P0, R76, UR4, 0x1 ;  /* 0x000000044c067c11 */ /* 0x000fe2000f8008ff */
[-C--:B------:R-:W-:Y:S01]  /*41d0*/  FMUL R57, R57, R19.reuse ;  /* 0x0000001339397220 */ /* 0x080fe20000400000 */
[----:B------:R-:W-:Y:S01]  /*41e0*/  ISETP.GT.AND P1, PT, R3, 0x8, P1 ;  /* 0x000000080300780c */ /* 0x000fe20000f24270 */
[-C--:B------:R-:W-:Y:S01]  /*41f0*/  FMUL R58, R58, R19.reuse ;  /* 0x000000133a3a7220 */ /* 0x080fe20000400000 */
[----:B------:R-:W-:Y:S01]  /*4200*/  LEA.HI.X R7, R76, UR5, R89, 0x1, P0 ;  /* 0x000000054c077c11 */ /* 0x000fe200080f0c59 */
[-C--:B------:R-:W-:Y:S01]  /*4210*/  FMUL R59, R59, R19.reuse ;  /* 0x000000133b3b7220 */ /* 0x080fe20000400000 */
[----:B------:R-:W-:Y:S01]  /*4220*/  ISETP.GT.AND P0, PT, R3, RZ, P3 ;  /* 0x000000ff0300720c */ /* 0x000fe20001f04270 */
[-C--:B------:R-:W-:Y:S01]  /*4230*/  FMUL R60, R60, R19.reuse ;  /* 0x000000133c3c7220 */ /* 0x080fe20000400000 */
[----:B------:R-:W-:Y:S01]  /*4240*/  F2FP.F16.F32.PACK_AB R56, RZ, R56 ;  /* 0x00000038ff38723e */ /* 0x000fe200000000ff */
[----:B------:R-:W-:Y:S01]  /*4250*/  FMUL R61, R61, R19 ;  /* 0x000000133d3d7220 */ /* 0x000fe20000400000 */
[----:B------:R-:W-:Y:S01]  /*4260*/  F2FP.F16.F32.PACK_AB R57, RZ, R57 ;  /* 0x00000039ff39723e */ /* 0x000fe200000000ff */
[-C--:B------:R-:W-:Y:S01]  /*4270*/  FMUL R62, R62, R19.reuse ;  /* 0x000000133e3e7220 */ /* 0x080fe20000400000 */
[C---:B------:R-:W-:Y:S01]  /*4280*/  SHF.L.U64.HI R5, R68.reuse, 0x1, R67 ;  /* 0x0000000144057819 */ /* 0x040fe20000010243 */
[----:B------:R-:W-:Y:S01]  /*4290*/  @P2 STG.E.U16 desc[UR38][R6.64], R56 ;  /* 0x0000003806002986 */ /* 0x000fe2000c101526 */
[----:B------:R-:W-:Y:S01]  /*42a0*/  LEA R8, P4, R68, R6, 0x1 ;  /* 0x0000000644087211 */ /* 0x000fe200078808ff */
[-C--:B------:R-:W-:Y:S01]  /*42b0*/  FMUL R63, R63, R19.reuse ;  /* 0x000000133f3f7220 */ /* 0x080fe20000400000 */
[----:B------:R-:W-:Y:S01]  /*42c0*/  ISETP.GT.AND P2, PT, R4, 0x8, PT ;  /* 0x000000080400780c */ /* 0x000fe20003f44270 */
[-C--:B------:R-:W-:Y:S01]  /*42d0*/  FMUL R48, R48, R19.reuse ;  /* 0x0000001330307220 */ /* 0x080fe20000400000 */
[----:B------:R-:W-:Y:S01]  /*42e0*/  ISETP.GT.AND P3, PT, R3, 0x8, P3 ;  /* 0x000000080300780c */ /* 0x000fe20001f64270 */
[----:B------:R-:W-:Y:S01]  /*42f0*/  @P0 STG.E.U16 desc[UR38][R6.64+0x2], R57 ;  /* 0x0000023906000986 */ /* 0x000fe2000c101526 */
[----:B------:R-:W-:Y:S01]  /*4300*/  ISETP.GT.AND P0, PT, R4, 0x9, PT ;  /* 0x000000090400780c */ /* 0x000fe20003f04270 */
[----:B------:R-:W-:Y:S01]  /*4310*/  IMAD.X R9, R5, 0x1, R7, P4 ;  /* 0x0000000105097824 */ /* 0x000fe200020e0607 */
[----:B------:R-:W-:Y:S01]  /*4320*/  ISETP.GT.AND P5, PT, R3, RZ, P2 ;  /* 0x000000ff0300720c */ /* 0x000fe200017a4270 */
[-C--:B------:R-:W-:Y:S01]  /*4330*/  FMUL R49, R49, R19.reuse ;  /* 0x0000001331317220 */ /* 0x080fe20000400000 */
[----:B------:R-:W-:Y:S01]  /*4340*/  ISETP.GT.AND P4, PT, R3, RZ, P0 ;  /* 0x000000ff0300720c */ /* 0x000fe20000784270 */
[-C--:B------:R-:W-:Y:S01]  /*4350*/  FMUL R50, R50, R19.reuse ;  /* 0x0000001332327220 */ /* 0x080fe20000400000 */
[----:B------:R-:W-:Y:S01]  /*4360*/  F2FP.F16.F32.PACK_AB R58, RZ, R58 ;  /* 0x0000003aff3a723e */ /* 0x000fe200000000ff */
[----:B------:R-:W-:Y:S01]  /*4370*/  FMUL R51, R51, R19 ;  /* 0x0000001333337220 */ /* 0x000fe20000400000 */
[----:B------:R-:W-:Y:S01]  /*4380*/  F2FP.F16.F32.PACK_AB R59, RZ, R59 ;  /* 0x0000003bff3b723e */ /* 0x000fe200000000ff */
[----:B------:R-:W-:Y:S01]  /*4390*/  FMUL R52, R52, R19 ;  /* 0x0000001334347220 */ /* 0x000fe20000400000 */
[----:B------:R-:W-:Y:S01]  /*43a0*/  F2FP.F16.F32.PACK_AB R60, RZ, R60 ;  /* 0x0000003cff3c723e */ /* 0x000fe200000000ff */
[----:B------:R-:W-:Y:S01]  /*43b0*/  @P1 STG.E.U16 desc[UR38][R8.64], R58 ;  /* 0x0000003a08001986 */ /* 0x000fe2000c101526 */
[----:B------:R-:W-:Y:S01]  /*43c0*/  F2FP.F16.F32.PACK_AB R61, RZ, R61 ;  /* 0x0000003dff3d723e */ /* 0x000fe200000000ff */
[-C--:B------:R-:W-:Y:S01]  /*43d0*/  FMUL R53, R53, R19.reuse ;  /* 0x0000001335357220 */ /* 0x080fe20000400000 */
[C---:B------:R-:W-:Y:S01]  /*43e0*/  ISETP.GT.AND P1, PT, R3.reuse, 0x8, P2 ;  /* 0x000000080300780c */ /* 0x040fe20001724270 */
[----:B------:R-:W-:Y:S01]  /*43f0*/  @P3 STG.E.U16 desc[UR38][R8.64+0x2], R59 ;  /* 0x0000023b08003986 */ /* 0x000fe2000c101526 */
[----:B------:R-:W-:Y:S01]  /*4400*/  ISETP.GT.AND P2, PT, R4, 0x10, PT ;  /* 0x000000100400780c */ /* 0x000fe20003f44270 */
[-C--:B------:R-:W-:Y:S01]  /*4410*/  FMUL R54, R54, R19.reuse ;  /* 0x0000001336367220 */ /* 0x080fe20000400000 */
[----:B------:R-:W-:Y:S01]  /*4420*/  ISETP.GT.AND P3, PT, R3, 0x8, P0 ;  /* 0x000000080300780c */ /* 0x000fe20000764270 */
[----:B------:R-:W-:Y:S01]  /*4430*/  @P5 STG.E.U16 desc[UR38][R6.64+0x10], R60 ;  /* 0x0000103c06005986 */ /* 0x000fe2000c101526 */
[----:B------:R-:W-:Y:S01]  /*4440*/  ISETP.GT.AND P0, PT, R4, 0x11, PT ;  /* 0x000000110400780c */ /* 0x000fe20003f04270 */
[-C--:B------:R-:W-:Y:S01]  /*4450*/  FMUL R55, R55, R19.reuse ;  /* 0x0000001337377220 */ /* 0x080fe20000400000 */
[C---:B------:R-:W-:Y:S01]  /*4460*/  ISETP.GT.AND P5, PT, R3.reuse, RZ, P2 ;  /* 0x000000ff0300720c */ /* 0x040fe200017a4270 */
[----:B------:R-:W-:Y:S01]  /*4470*/  @P4 STG.E.U16 desc[UR38][R6.64+0x12], R61 ;  /* 0x0000123d06004986 */ /* 0x000fe2000c101526 */
        /* <DEDUP_REMOVED lines=70> */
[C---:B------:R-:W-:Y:S01]  /*48e0*/  ISETP.GT.AND P1, PT, R4.reuse, 0x31, PT ;  /* 0x000000310400780c */ /* 0x040fe20003f24270 */
[----:B------:R-:W-:Y:S01]  /*48f0*/  @P3 STG.E.U16 desc[UR38][R8.64+0x42], R43 ;  /* 0x0000422b08003986 */ /* 0x000fe2000c101526 */
[----:B------:R-:W-:Y:S01]  /*4900*/  ISETP.GT.AND P3, PT, R4, 0x30, PT ;  /* 0x000000300400780c */ /* 0x000fe20003f64270 */
[-C--:B------:R-:W-:Y:S01]  /*4910*/  FMUL R30, R30, R19.reuse ;  /* 0x000000131e1e7220 */ /* 0x080fe20000400000 */
[C---:B------:R-:W-:Y:S01]  /*4920*/  ISETP.GT.AND P2, PT, R3.reuse, 0x8, P2 ;  /* 0x000000080300780c */ /* 0x040fe20001744270 */
[----:B------:R-:W-:Y:S01]  /*4930*/  @P5 STG.E.U16 desc[UR38][R6.64+0x50], R44 ;  /* 0x0000502c06005986 */ /* 0x000fe2000c101526 */
[----:B------:R-:W-:Y:S01]  /*4940*/  ISETP.GT.AND P0, PT, R3, 0x8, P0 ;  /* 0x000000080300780c */ /* 0x000fe20000704270 */
[----:B------:R-:W-:Y:S01]  /*4950*/  FMUL R31, R31, R19 ;  /* 0x000000131f1f7220 */ /* 0x000fe20000400000 */
[C---:B------:R-:W-:Y:S01]  /*4960*/  ISETP.GT.AND P5, PT, R3.reuse, RZ, P3 ;  /* 0x000000ff0300720c */ /* 0x040fe20001fa4270 */
[----:B------:R-:W-:Y:S01]  /*4970*/  @P4 STG.E.U16 desc[UR38][R6.64+0x52], R45 ;  /* 0x0000522d06004986 */ /* 0x000fe2000c101526 */
[----:B------:R-:W-:-:S02]  /*4980*/  ISETP.GT.AND P4, PT, R3, RZ, P1 ;  /* 0x000000ff0300720c */ /* 0x000fc40000f84270 */
[----:B------:R-:W-:Y:S02]  /*4990*/  F2FP.F16.F32.PACK_AB R46, RZ, R46 ;  /* 0x0000002eff2e723e */ /* 0x000fe400000000ff */
[----:B------:R-:W-:Y:S02]  /*49a0*/  F2FP.F16.F32.PACK_AB R47, RZ, R47 ;  /* 0x0000002fff2f723e */ /* 0x000fe400000000ff */
[----:B------:R-:W-:Y:S01]  /*49b0*/  F2FP.F16.F32.PACK_AB R32, RZ, R32 ;  /* 0x00000020ff20723e */ /* 0x000fe200000000ff */
[----:B------:R-:W-:Y:S01]  /*49c0*/  @P2 STG.E.U16 desc[UR38][R8.64+0x50], R46 ;  /* 0x0000502e08002986 */ /* 0x000fe2000c101526 */
[----:B------:R-:W-:Y:S02]  /*49d0*/  F2FP.F16.F32.PACK_AB R33, RZ, R33 ;  /* 0x00000021ff21723e */ /* 0x000fe400000000ff */
[----:B------:R-:W-:Y:S01]  /*49e0*/  F2FP.F16.F32.PACK_AB R34, RZ, R34 ;  /* 0x00000022ff22723e */ /* 0x000fe200000000ff */
[----:B------:R-:W-:Y:S01]  /*49f0*/  @P0 STG.E.U16 desc[UR38][R8.64+0x52], R47 ;  /* 0x0000522f08000986 */ /* 0x000fe2000c101526 */
[----:B------:R-:W-:-:S02]  /*4a00*/  ISETP.GT.AND P0, PT, R3, 0x8, P3 ;  /* 0x000000080300780c */ /* 0x000fc40001f04270 */
[----:B------:R-:W-:Y:S01]  /*4a10*/  F2FP.F16.F32.PACK_AB R35, RZ, R35 ;  /* 0x00000023ff23723e */ /* 0x000fe200000000ff */
[----:B------:R-:W-:Y:S01]  /*4a20*/  @P5 STG.E.U16 desc[UR38][R6.64+0x60], R32 ;  /* 0x0000602006005986 */ /* 0x000fe2000c101526 */
[C---:B------:R-:W-:Y:S02]  /*4a30*/  ISETP.GT.AND P5, PT, R3.reuse, 0x8, P1 ;  /* 0x000000080300780c */ /* 0x040fe40000fa4270 */
[C---:B------:R-:W-:Y:S01]  /*4a40*/  ISETP.GT.AND P1, PT, R4.reuse, 0x39, PT ;  /* 0x000000390400780c */ /* 0x040fe20003f24270 */
[----:B------:R-:W-:Y:S01]  /*4a50*/  @P4 STG.E.U16 desc[UR38][R6.64+0x62], R33 ;  /* 0x0000622106004986 */ /* 0x000fe2000c101526 */
[----:B------:R-:W-:Y:S02]  /*4a60*/  ISETP.GT.AND P4, PT, R4, 0x38, PT ;  /* 0x000000380400780c */ /* 0x000fe40003f84270 */
[C---:B------:R-:W-:Y:S02]  /*4a70*/  ISETP.GT.AND P3, PT, R3.reuse, RZ, P1 ;  /* 0x000000ff0300720c */ /* 0x040fe40000f64270 */
[C---:B------:R-:W-:Y:S01]  /*4a80*/  ISETP.GT.AND P2, PT, R3.reuse, RZ, P4 ;  /* 0x000000ff0300720c */ /* 0x040fe20002744270 */
[----:B------:R-:W-:Y:S01]  /*4a90*/  @P0 STG.E.U16 desc[UR38][R8.64+0x60], R34 ;  /* 0x0000602208000986 */ /* 0x000fe2000c101526 */
[----:B------:R-:W-:-:S02]  /*4aa0*/  ISETP.GT.AND P4, PT, R3, 0x8, P4 ;  /* 0x000000080300780c */ /* 0x000fc40002784270 */
[----:B------:R-:W-:Y:S01]  /*4ab0*/  F2FP.F16.F32.PACK_AB R36, RZ, R36 ;  /* 0x00000024ff24723e */ /* 0x000fe200000000ff */
[----:B------:R-:W-:Y:S01]  /*4ac0*/  @P5 STG.E.U16 desc[UR38][R8.64+0x62], R35 ;  /* 0x0000622308005986 */ /* 0x000fe2000c101526 */
[----:B------:R-:W-:Y:S02]  /*4ad0*/  F2FP.F16.F32.PACK_AB R37, RZ, R37 ;  /* 0x00000025ff25723e */ /* 0x000fe400000000ff */
[----:B------:R-:W-:Y:S02]  /*4ae0*/  ISETP.GT.AND P5, PT, R3, 0x8, P1 ;  /* 0x000000080300780c */ /* 0x000fe40000fa4270 */
[C---:B------:R-:W-:Y:S02]  /*4af0*/  ISETP.GT.AND P1, PT, R4.reuse, 0x48, PT ;  /* 0x000000480400780c */ /* 0x040fe40003f24270 */
[C---:B------:R-:W-:Y:S01]  /*4b00*/  ISETP.GT.AND P0, PT, R4.reuse, 0x49, PT ;  /* 0x000000490400780c */ /* 0x040fe20003f04270 */
[----:B------:R-:W-:Y:S01]  /*4b10*/  @P2 STG.E.U16 desc[UR38][R6.64+0x70], R36 ;  /* 0x0000702406002986 */ /* 0x000fe2000c101526 */
[C---:B------:R-:W-:Y:S01]  /*4b20*/  ISETP.GT.AND P2, PT, R4.reuse, 0x41, PT ;  /* 0x000000410400780c */ /* 0x040fe20003f44270 */
[----:B------:R-:W-:Y:S01]  /*4b30*/  @P4 IMAD.MOV.U32 R5, RZ, RZ, R9 ;  /* 0x000000ffff054224 */ /* 0x000fe200078e0009 */
[----:B------:R-:W-:Y:S01]  /*4b40*/  F2FP.F16.F32.PACK_AB R38, RZ, R38 ;  /* 0x00000026ff26723e */ /* 0x000fe200000000ff */
[----:B------:R-:W-:Y:S01]  /*4b50*/  @P3 STG.E.U16 desc[UR38][R6.64+0x72], R37 ;  /* 0x0000722506003986 */ /* 0x000fe2000c101526 */
[----:B------:R-:W-:Y:S01]  /*4b60*/  ISETP.GT.AND P3, PT, R4, 0x40, PT ;  /* 0x000000400400780c */ /* 0x000fe20003f64270 */
[----:B------:R-:W-:Y:S01]  /*4b70*/  @P4 IMAD.MOV.U32 R4, RZ, RZ, R8 ;  /* 0x000000ffff044224 */ /* 0x000fe200078e0008 */
[----:B------:R-:W-:-:S02]  /*4b80*/  F2FP.F16.F32.PACK_AB R39, RZ, R39 ;  /* 0x00000027ff27723e */ /* 0x000fc400000000ff */
[----:B------:R-:W-:Y:S02]  /*4b90*/  F2FP.F16.F32.PACK_AB R24, RZ, R24 ;  /* 0x00000018ff18723e */ /* 0x000fe400000000ff */
[----:B------:R0:W-:Y:S01]  /*4ba0*/  @P4 STG.E.U16 desc[UR38][R4.64+0x70], R38 ;  /* 0x0000702604004986 */ /* 0x0001e2000c101526 */
[C---:B------:R-:W-:Y:S02]  /*4bb0*/  ISETP.GT.AND P4, PT, R3.reuse, RZ, P2 ;  /* 0x000000ff0300720c */ /* 0x040fe40001784270 */
[----:B------:R-:W-:Y:S02]  /*4bc0*/  F2FP.F16.F32.PACK_AB R25, RZ, R25 ;  /* 0x00000019ff19723e */ /* 0x000fe400000000ff */
[----:B------:R-:W-:Y:S02]  /*4bd0*/  ISETP.GT.AND P2, PT, R3, 0x8, P2 ;  /* 0x000000080300780c */ /* 0x000fe40001744270 */
[----:B------:R-:W-:Y:S02]  /*4be0*/  F2FP.F16.F32.PACK_AB R26, RZ, R26 ;  /* 0x0000001aff1a723e */ /* 0x000fe400000000ff */
[----:B------:R-:W-:-:S02]  /*4bf0*/  F2FP.F16.F32.PACK_AB R27, RZ, R27 ;  /* 0x0000001bff1b723e */ /* 0x000fc400000000ff */
[----:B------:R-:W-:Y:S01]  /*4c00*/  F2FP.F16.F32.PACK_AB R28, RZ, R28 ;  /* 0x0000001cff1c723e */ /* 0x000fe200000000ff */
[----:B0-----:R-:W-:Y:S01]  /*4c10*/  @P5 IMAD.MOV.U32 R4, RZ, RZ, R8 ;  /* 0x000000ffff045224 */ /* 0x001fe200078e0008 */
[----:B------:R-:W-:Y:S01]  /*4c20*/  F2FP.F16.F32.PACK_AB R29, RZ, R29 ;  /* 0x0000001dff1d723e */ /* 0x000fe200000000ff */
[----:B------:R-:W-:Y:S01]  /*4c30*/  @P5 IMAD.MOV.U32 R5, RZ, RZ, R9 ;  /* 0x000000ffff055224 */ /* 0x000fe200078e0009 */
[----:B------:R-:W-:Y:S02]  /*4c40*/  F2FP.F16.F32.PACK_AB R30, RZ, R30 ;  /* 0x0000001eff1e723e */ /* 0x000fe400000000ff */
[----:B------:R-:W-:Y:S02]  /*4c50*/  F2FP.F16.F32.PACK_AB R31, RZ, R31 ;  /* 0x0000001fff1f723e */ /* 0x000fe400000000ff */
[----:B------:R0:W-:Y:S01]  /*4c60*/  @P5 STG.E.U16 desc[UR38][R4.64+0x72], R39 ;  /* 0x0000722704005986 */ /* 0x0001e2000c101526 */
[C---:B------:R-:W-:Y:S02]  /*4c70*/  ISETP.GT.AND P5, PT, R3.reuse, RZ, P3 ;  /* 0x000000ff0300720c */ /* 0x040fe40001fa4270 */
[----:B------:R-:W-:-:S11]  /*4c80*/  ISETP.GT.AND P3, PT, R3, 0x8, P3 ;  /* 0x000000080300780c */ /* 0x000fd60001f64270 */
[----:B0-----:R-:W-:Y:S02]  /*4c90*/  @P5 IMAD.MOV.U32 R4, RZ, RZ, R6 ;  /* 0x000000ffff045224 */ /* 0x001fe400078e0006 */
[----:B------:R-:W-:-:S05]  /*4ca0*/  @P5 IMAD.MOV.U32 R5, RZ, RZ, R7 ;  /* 0x000000ffff055224 */ /* 0x000fca00078e0007 */
[----:B------:R0:W-:Y:S01]  /*4cb0*/  @P5 STG.E.U16 desc[UR38][R4.64+0x80], R24 ;  /* 0x0000801804005986 */ /* 0x0001e2000c101526 */
[C---:B------:R-:W-:Y:S02]  /*4cc0*/  ISETP.GT.AND P5, PT, R3.reuse, RZ, P0 ;  /* 0x000000ff0300720c */ /* 0x040fe400007a4270 */
[----:B------:R-:W-:Y:S01]  /*4cd0*/  ISETP.GT.AND P0, PT, R3, 0x8, P0 ;  /* 0x000000080300780c */ /* 0x000fe20000704270 */
[----:B0-----:R-:W-:Y:S02]  /*4ce0*/  @P4 IMAD.MOV.U32 R4, RZ, RZ, R6 ;  /* 0x000000ffff044224 */ /* 0x001fe400078e0006 */
[----:B------:R-:W-:-:S05]  /*4cf0*/  @P4 IMAD.MOV.U32 R5, RZ, RZ, R7 ;  /* 0x000000ffff054224 */ /* 0x000fca00078e0007 */
[----:B------:R0:W-:Y:S01]  /*4d00*/  @P4 STG.E.U16 desc[UR38][R4.64+0x82], R25 ;  /* 0x0000821904004986 */ /* 0x0001e2000c101526 */
[C---:B------:R-:W-:Y:S02]  /*4d10*/  ISETP.GT.AND P4, PT, R3.reuse, RZ, P1 ;  /* 0x000000ff0300720c */ /* 0x040fe40000f84270 */
[----:B------:R-:W-:Y:S01]  /*4d20*/  ISETP.GT.AND P1, PT, R3, 0x8, P1 ;  /* 0x000000080300780c */ /* 0x000fe20000f24270 */
[----:B0-----:R-:W-:Y:S02]  /*4d30*/  @P3 IMAD.MOV.U32 R4, RZ, RZ, R8 ;  /* 0x000000ffff043224 */ /* 0x001fe400078e0008 */
[----:B------:R-:W-:-:S05]  /*4d40*/  @P3 IMAD.MOV.U32 R5, RZ, RZ, R9 ;  /* 0x000000ffff053224 */ /* 0x000fca00078e0009 */
[----:B------:R0:W-:Y:S02]  /*4d50*/  @P3 STG.E.U16 desc[UR38][R4.64+0x80], R26 ;  /* 0x0000801a04003986 */ /* 0x0001e4000c101526 */
[----:B0-----:R-:W-:Y:S02]  /*4d60*/  @P2 IMAD.MOV.U32 R4, RZ, RZ, R8 ;  /* 0x000000ffff042224 */ /* 0x001fe400078e0008 */
[----:B------:R-:W-:-:S05]  /*4d70*/  @P2 IMAD.MOV.U32 R5, RZ, RZ, R9 ;  /* 0x000000ffff052224 */ /* 0x000fca00078e0009 */
[----:B------:R0:W-:Y:S02]  /*4d80*/  @P2 STG.E.U16 desc[UR38][R4.64+0x82], R27 ;  /* 0x0000821b04002986 */ /* 0x0001e4000c101526 */
[----:B0-----:R-:W-:Y:S02]  /*4d90*/  @P4 IMAD.MOV.U32 R4, RZ, RZ, R6 ;  /* 0x000000ffff044224 */ /* 0x001fe400078e0006 */
[----:B------:R-:W-:-:S05]  /*4da0*/  @P4 IMAD.MOV.U32 R5, RZ, RZ, R7 ;  /* 0x000000ffff054224 */ /* 0x000fca00078e0007 */
[----:B------:R0:W-:Y:S04]  /*4db0*/  @P4 STG.E.U16 desc[UR38][R4.64+0x90], R28 ;  /* 0x0000901c04004986 */ /* 0x0001e8000c101526 */
[----:B------:R1:W-:Y:S01]  /*4dc0*/  @P5 STG.E.U16 desc[UR38][R6.64+0x92], R29 ;  /* 0x0000921d06005986 */ /* 0x0003e2000c101526 */
[----:B0-----:R-:W-:Y:S02]  /*4dd0*/  @P1 IMAD.MOV.U32 R4, RZ, RZ, R8 ;  /* 0x000000ffff041224 */ /* 0x001fe400078e0008 */
[----:B------:R-:W-:-:S05]  /*4de0*/  @P1 IMAD.MOV.U32 R5, RZ, RZ, R9 ;  /* 0x000000ffff051224 */ /* 0x000fca00078e0009 */
[----:B------:R1:W-:Y:S04]  /*4df0*/  @P1 STG.E.U16 desc[UR38][R4.64+0x90], R30 ;  /* 0x0000901e04001986 */ /* 0x0003e8000c101526 */
[----:B------:R1:W-:Y:S02]  /*4e00*/  @P0 STG.E.U16 desc[UR38][R8.64+0x92], R31 ;  /* 0x0000921f08000986 */ /* 0x0003e4000c101526 */
.L_x_107:
[----:B------:R-:W-:Y:S05]  /*4e10*/  BSYNC B0 ;  /* 0x0000000000007941 */ /* 0x000fea0003800000 */
.L_x_29:
[----:B------:R-:W-:Y:S01]  /*4e20*/  IADD3 R16, P0, R16, UR36, RZ ;  /* 0x0000002410107c10 */ /* 0x000fe2000ff1e0ff */
[----:B------:R-:W-:Y:S01]  /*4e30*/  ULDC.64 UR4, c[0x0][0x650] ;  /* 0x0001940000047ab9 */ /* 0x000fe20000000a00 */
[----:B------:R-:W-:Y:S01]  /*4e40*/  PRMT R3, RZ, 0x7610, R3 ;  /* 0x00007610ff037816 */ /* 0x000fe20000000003 */
[----:B------:R-:W-:Y:S01]  /*4e50*/  IMAD.MOV.U32 R74, RZ, RZ, -0x1 ;  /* 0xffffffffff4a7424 */ /* 0x000fe200078e00ff */
[----:B------:R-:W-:Y:S01]  /*4e60*/  IADD3.X R17, R17, UR42, RZ, P0, !PT ;  /* 0x0000002a11117c10 */ /* 0x000fe200087fe4ff */
[----:B------:R-:W-:Y:S01]  /*4e70*/  IMAD.MOV.U32 R73, RZ, RZ, -0x1 ;  /* 0xffffffffff497424 */ /* 0x000fe200078e00ff */
[----:B------:R-:W-:-:S04]  /*4e80*/  ISETP.GE.U32.AND P0, PT, R16, UR4, PT ;  /* 0x0000000410007c0c */ /* 0x000fc8000bf06070 */
[----:B------:R-:W-:-:S13]  /*4e90*/  ISETP.GE.U32.AND.EX P0, PT, R17, UR5, PT, P0 ;  /* 0x0000000511007c0c */ /* 0x000fda000bf06100 */
[----:B------:R-:W-:Y:S05]  /*4ea0*/  @P0 BRA `(.L_x_108) ;  /* 0x0000000400500947 */ /* 0x000fea0003800000 */
[----:B-12-4-:R-:W1:Y:S01]  /*4eb0*/  LDC.64 R10, c[0x0][0x628] ;  /* 0x00018a00ff0a7b82 */ /* 0x016e620000000a00 */
[----:B------:R-:W2:Y:S01]  /*4ec0*/  S2R R20, SR_CTAID.X ;  /* 0x0000000000147919 */ /* 0x000ea20000002500 */
[----:B------:R-:W-:Y:S02]  /*4ed0*/  IMAD.MOV.U32 R8, RZ, RZ, R16 ;  /* 0x000000ffff087224 */ /* 0x000fe400078e0010 */
[----:B------:R-:W-:Y:S01]  /*4ee0*/  IMAD.MOV.U32 R9, RZ, RZ, R17 ;  /* 0x000000ffff097224 */ /* 0x000fe200078e0011 */
[----:B------:R-:W4:Y:S03]  /*4ef0*/  S2R R21, SR_CTAID.Y ;  /* 0x0000000000157919 */ /* 0x000f260000002600 */
[----:B------:R-:W0:Y:S08]  /*4f00*/  LDC R0, c[0x0][0x630] ;  /* 0x00018c00ff007b82 */ /* 0x000e300000000800 */
[----:B------:R-:W0:Y:S01]  /*4f10*/  LDC.64 R14, c[0x0][0x620] ;  /* 0x00018800ff0e7b82 */ /* 0x000e220000000a00 */
[----:B-1----:R-:W-:-:S04]  /*4f20*/  ISETP.NE.U32.AND P0, PT, R10, RZ, PT ;  /* 0x000000ff0a00720c */ /* 0x002fc80003f05070 */
[----:B------:R-:W-:-:S13]  /*4f30*/  ISETP.NE.AND.EX P0, PT, R11, RZ, PT, P0 ;  /* 0x000000ff0b00720c */ /* 0x000fda0003f05300 */
[----:B0-2-4-:R-:W-:Y:S05]  /*4f40*/  @!P0 BRA `(.L_x_109) ;  /* 0x0000000000288947 */ /* 0x015fea0003800000 */
[----:B------:R-:W0:Y:S02]  /*4f50*/  LDC R3, c[0x0][0x634] ;  /* 0x00018d00ff037b82 */ /* 0x000e240000000800 */
[----:B0-----:R-:W-:-:S05]  /*4f60*/  IADD3 R3, P0, R16, R3, RZ ;  /* 0x0000000310037210 */ /* 0x001fca0007f1e0ff */
[----:B---3--:R-:W-:-:S04]  /*4f70*/  IMAD.X R13, RZ, RZ, R17, P0 ;  /* 0x000000ffff0d7224 */ /* 0x008fc800000e0611 */
[----:B------:R-:W-:-:S04]  /*4f80*/  IMAD.WIDE.U32 R4, R13, R10, RZ ;  /* 0x0000000a0d047225 */ /* 0x000fc800078e00ff */
[----:B------:R-:W-:-:S04]  /*4f90*/  IMAD.WIDE.U32 R6, P0, R3, R11, R4 ;  /* 0x0000000b03067225 */ /* 0x000fc80007800004 */
[----:B------:R-:W-:-:S04]  /*4fa0*/  IMAD.WIDE.U32 R4, R3, R10, RZ ;  /* 0x0000000a03047225 */ /* 0x000fc800078e00ff */
[----:B------:R-:W-:Y:S01]  /*4fb0*/  IMAD.X R9, RZ, RZ, RZ, P0 ;  /* 0x000000ffff097224 */ /* 0x000fe200000e06ff */
[----:B------:R-:W-:Y:S01]  /*4fc0*/  IADD3 RZ, P0, R5, R6, RZ ;  /* 0x0000000605ff7210 */ /* 0x000fe20007f1e0ff */
[----:B------:R-:W-:-:S04]  /*4fd0*/  IMAD.MOV.U32 R8, RZ, RZ, R7 ;  /* 0x000000ffff087224 */ /* 0x000fc800078e0007 */
[----:B------:R-:W-:-:S08]  /*4fe0*/  IMAD.WIDE.U32.X R8, R13, R11, R8, P0 ;  /* 0x0000000b0d087225 */ /* 0x000fd000000e0408 */
.L_x_109:
[----:B------:R-:W0:Y:S01]  /*4ff0*/  LDC.64 R28, c[0x0][0x640] ;  /* 0x00019000ff1c7b82 */ /* 0x000e220000000a00 */
[-CC-:B------:R-:W-:Y:S01]  /*5000*/  SHF.R.U64 R73, R8, R0.reuse, R9.reuse ;  /* 0x0000000008497219 */ /* 0x180fe20000001209 */
[----:B------:R-:W-:Y:S01]  /*5010*/  ULDC UR4, c[0x0][0x150] ;  /* 0x0000540000047ab9 */ /* 0x000fe20000000800 */
[----:B------:R-:W-:Y:S02]  /*5020*/  SHF.R.U32.HI R0, RZ, R0, R9 ;  /* 0x00000000ff007219 */ /* 0x000fe40000011609 */
[----:B------:R-:W-:Y:S02]  /*5030*/  IADD3 R3, P0, RZ, -R73, RZ ;  /* 0x80000049ff037210 */ /* 0x000fe40007f1e0ff */
[----:B------:R-:W-:Y:S01]  /*5040*/  I2FP.F32.U32 R7, R20 ;  /* 0x0000001400077245 */ /* 0x000fe20000201000 */
[----:B------:R-:W1:Y:S02]  /*5050*/  LDC R6, c[0x0][0x618] ;  /* 0x00018600ff067b82 */ /* 0x000e640000000800 */
[----:B------:R-:W-:-:S02]  /*5060*/  IMAD.X R5, RZ, RZ, ~R0, P0 ;  /* 0x000000ffff057224 */ /* 0x000fc400000e0e00 */
[----:B------:R-:W-:Y:S01]  /*5070*/  FMUL R7, R7, UR4 ;  /* 0x0000000407077c20 */ /* 0x000fe20008400000 */
[----:B------:R-:W-:Y:S01]  /*5080*/  ULDC UR4, c[0x0][0x154] ;  /* 0x0000550000047ab9 */ /* 0x000fe20000000800 */
[-C--:B------:R-:W-:Y:S02]  /*5090*/  IMAD R0, R5, R14.reuse, RZ ;  /* 0x0000000e05007224 */ /* 0x080fe400078e02ff */
[----:B------:R-:W2:Y:S01]  /*50a0*/  LDC R8, c[0x0][0x608] ;  /* 0x00018200ff087b82 */ /* 0x000ea20000000800 */
[C---:B---3--:R-:W-:Y:S01]  /*50b0*/  IMAD.WIDE.U32 R4, R3.reuse, R14, R16 ;  /* 0x0000000e03047225 */ /* 0x048fe200078e0010 */
[----:B------:R-:W3:Y:S03]  /*50c0*/  F2I.U32.TRUNC.NTZ R7, R7 ;  /* 0x0000000700077305 */ /* 0x000ee6000020f000 */
[----:B------:R-:W-:Y:S01]  /*50d0*/  IMAD R3, R3, R15, R0 ;  /* 0x0000000f03037224 */ /* 0x000fe200078e0200 */
[----:B------:R-:W-:-:S02]  /*50e0*/  I2FP.F32.U32 R0, R21 ;  /* 0x0000001500007245 */ /* 0x000fc40000201000 */
[----:B------:R-:W4:Y:S01]  /*50f0*/  LDC R26, c[0x0][0x658] ;  /* 0x00019600ff1a7b82 */ /* 0x000f220000000800 */
[----:B------:R-:W-:Y:S01]  /*5100*/  IMAD.IADD R3, R5, 0x1, R3 ;  /* 0x0000000105037824 */ /* 0x000fe200078e0203 */
[----:B0-----:R-:W-:Y:S01]  /*5110*/  ISETP.NE.U32.AND P0, PT, R28, RZ, PT ;  /* 0x000000ff1c00720c */ /* 0x001fe20003f05070 */
[----:B------:R-:W-:-:S03]  /*5120*/  FMUL R0, R0, UR4 ;  /* 0x0000000400007c20 */ /* 0x000fc60008400000 */
[----:B------:R-:W-:Y:S01]  /*5130*/  ISETP.NE.AND.EX P0, PT, R29, RZ, PT, P0 ;  /* 0x000000ff1d00720c */ /* 0x000fe20003f05300 */
[----:B------:R0:W0:Y:S01]  /*5140*/  F2I.U32.TRUNC.NTZ R14, R0 ;  /* 0x00000000000e7305 */ /* 0x000022000020f000 */
[----:B------:R-:W0:Y:S01]  /*5150*/  LDC R9, c[0x0][0x144] ;  /* 0x00005100ff097b82 */ /* 0x000e220000000800 */
[-C--:B-1----:R-:W-:Y:S01]  /*5160*/  SHF.R.U64 R10, R4, R6.reuse, R3 ;  /* 0x00000006040a7219 */ /* 0x082fe20000001203 */
[----:B---3--:R-:W-:Y:S01]  /*5170*/  IMAD.MOV R7, RZ, RZ, -R7 ;  /* 0x000000ffff077224 */ /* 0x008fe200078e0a07 */
[----:B------:R-:W-:-:S05]  /*5180*/  SHF.R.U32.HI R3, RZ, R6, R3 ;  /* 0x00000006ff037219 */ /* 0x000fca0000011603 */
[----:B------:R-:W1:Y:S01]  /*5190*/  LDC R24, c[0x0][0x148] ;  /* 0x00005200ff187b82 */ /* 0x000e620000000800 */
[-CC-:B--2---:R-:W-:Y:S02]  /*51a0*/  SHF.R.U64 R12, R10, R8.reuse, R3.reuse ;  /* 0x000000080a0c7219 */ /* 0x184fe40000001203 */
[----:B------:R-:W-:-:S05]  /*51b0*/  SHF.R.U32.HI R3, RZ, R8, R3 ;  /* 0x00000008ff037219 */ /* 0x000fca0000011603 */
[----:B------:R-:W2:Y:S01]  /*51c0*/  LDC R15, c[0x0][0x600] ;  /* 0x00018000ff0f7b82 */ /* 0x000ea20000000800 */
[-CC-:B----4-:R-:W-:Y:S02]  /*51d0*/  SHF.R.U64 R13, R12, R26.reuse, R3.reuse ;  /* 0x0000001a0c0d7219 */ /* 0x190fe40000001203 */
[----:B------:R-:W-:-:S03]  /*51e0*/  SHF.R.U32.HI R5, RZ, R26, R3 ;  /* 0x0000001aff057219 */ /* 0x000fc60000011603 */
[----:B------:R-:W-:Y:S02]  /*51f0*/  IMAD.MOV.U32 R4, RZ, RZ, R13 ;  /* 0x000000ffff047224 */ /* 0x000fe400078e000d */
[----:B------:R-:W3:Y:S01]  /*5200*/  LDC R27, c[0x0][0x648] ;  /* 0x00019200ff1b7b82 */ /* 0x000ee20000000800 */
[----:B0-----:R-:W-:-:S07]  /*5210*/  IMAD R25, R9, R7, R20 ;  /* 0x0000000709197224 */ /* 0x001fce00078e0214 */
[----:B------:R-:W0:Y:S08]  /*5220*/  LDC R30, c[0x0][0x638] ;  /* 0x00018e00ff1e7b82 */ /* 0x000e300000000800 */
[----:B------:R-:W4:Y:S01]  /*5230*/  LDC R31, c[0x0][0x610] ;  /* 0x00018400ff1f7b82 */ /* 0x000f220000000800 */
[----:B-1----:R-:W-:Y:S05]  /*5240*/  @!P0 BRA `(.L_x_110) ;  /* 0x0000000000288947 */ /* 0x002fea0003800000 */
        /* <DEDUP_REMOVED lines=10> */
.L_x_110:
[----:B------:R-:W-:Y:S01]  /*52f0*/  ISETP.NE.AND P0, PT, R2, 0x1, PT ;  /* 0x000000010200780c */ /* 0x000fe20003f05270 */
[----:B------:R-:W-:Y:S01]  /*5300*/  IMAD.MOV R14, RZ, RZ, -R14 ;  /* 0x000000ffff0e7224 */ /* 0x000fe200078e0a0e */
[----:B---3--:R-:W-:Y:S01]  /*5310*/  SHF.R.U64 R0, R4, R27, R5 ;  /* 0x0000001b04007219 */ /* 0x008fe20000001205 */
[----:B--2---:R-:W-:Y:S01]  /*5320*/  VIADD R5, R15, 0xffffffff ;  /* 0xffffffff0f057836 */ /* 0x004fe20000000000 */
[----:B------:R-:W-:-:S03]  /*5330*/  LOP3.LUT R3, R12, R71, RZ, 0xc0, !PT ;  /* 0x000000470c037212 */ /* 0x000fc600078ec0ff */
[----:B------:R-:W-:Y:S01]  /*5340*/  IMAD.MOV R4, RZ, RZ, -R0 ;  /* 0x000000ffff047224 */ /* 0x000fe200078e0a00 */
[----:B------:R-:W-:Y:S01]  /*5350*/  LOP3.LUT R10, R10, R5, RZ, 0xc0, !PT ;  /* 0x000000050a0a7212 */ /* 0x000fe200078ec0ff */
[----:B------:R-:W-:Y:S02]  /*5360*/  IMAD R0, R66, R0, R3 ;  /* 0x0000000042007224 */ /* 0x000fe400078e0203 */
[----:B0-----:R-:W-:Y:S02]  /*5370*/  IMAD R3, R4, R30, R13 ;  /* 0x0000001e04037224 */ /* 0x001fe400078e020d */
[----:B------:R-:W-:Y:S02]  /*5380*/  @P0 IMAD R25, R24, R14, R21 ;  /* 0x0000000e18190224 */ /* 0x000fe400078e0215 */
[----:B------:R-:W-:Y:S02]  /*5390*/  IMAD R5, R3, R15, R10 ;  /* 0x0000000f03057224 */ /* 0x000fe400078e020a */
[----:B----4-:R-:W-:-:S02]  /*53a0*/  IMAD R0, R0, R31, R25 ;  /* 0x0000001f00007224 */ /* 0x010fc400078e0219 */
[----:B------:R-:W-:-:S03]  /*53b0*/  IMAD.MOV.U32 R4, RZ, RZ, 0x1 ;  /* 0x00000001ff047424 */ /* 0x000fc600078e00ff */
[----:B------:R-:W-:Y:S02]  /*53c0*/  SEL R74, R5, R0, !P0 ;  /* 0x00000000054a7207 */ /* 0x000fe40004000000 */
[----:B------:R-:W-:Y:S02]  /*53d0*/  PRMT R3, R4, 0x7610, R3 ;  /* 0x0000761004037816 */ /* 0x000fe40000000003 */
[----:B------:R-:W-:-:S07]  /*53e0*/  SEL R0, R0, R5, !P0 ;  /* 0x0000000500007207 */ /* 0x000fce0004000000 */
.L_x_108:
[----:B------:R-:W-:Y:S01]  /*53f0*/  LOP3.LUT P0, RZ, R3, 0xff, RZ, 0xc0, !PT ;  /* 0x000000ff03ff7812 */ /* 0x000fe2000780c0ff */
[----:B------:R-:W-:-:S12]  /*5400*/  IMAD.MOV.U32 R75, RZ, RZ, R0 ;  /* 0x000000ffff4b7224 */ /* 0x000fd800078e0000 */
[----:B------:R-:W-:Y:S05]  /*5410*/  @P0 BRA `(.L_x_111) ;  /* 0xffffffbc00d40947 */ /* 0x000fea000383ffff */
[----:B------:R-:W-:Y:S05]  /*5420*/  EXIT ;  /* 0x000000000000794d */ /* 0x000fea0003800000 */
.L_x_4:
        /* <DEDUP_REMOVED lines=26> */
.L_x_113:
[--C-:B------:R-:W-:Y:S01]  /*55d0*/  SHF.R.U64 R14, R12, R20, R13.reuse ;  /* 0x000000140c0e7219 */ /* 0x100fe2000000120d */
[----:B------:R-:W0:Y:S01]  /*55e0*/  LDC R24, c[0x0][0x618] ;  /* 0x00018600ff187b82 */ /* 0x000e220000000800 */
[----:B------:R-:W-:Y:S01]  /*55f0*/  I2FP.F32.U32 R8, R6 ;  /* 0x0000000600087245 */ /* 0x000fe20000201000 */
[----:B------:R-:W-:Y:S01]  /*5600*/  ULDC UR4, c[0x0][0x150] ;  /* 0x0000540000047ab9 */ /* 0x000fe20000000800 */
[----:B------:R-:W-:Y:S02]  /*5610*/  SHF.R.U32.HI R7, RZ, R20, R13 ;  /* 0x00000014ff077219 */ /* 0x000fe4000001160d */
[----:B------:R-:W-:Y:S01]  /*5620*/  IADD3 R11, P0, RZ, -R14, RZ ;  /* 0x8000000eff0b7210 */ /* 0x000fe20007f1e0ff */
[----:B------:R-:W-:Y:S01]  /*5630*/  FMUL R13, R8, UR4 ;  /* 0x00000004080d7c20 */ /* 0x000fe20008400000 */
[----:B------:R-:W-:Y:S01]  /*5640*/  ULDC UR4, c[0x0][0x154] ;  /* 0x0000550000047ab9 */ /* 0x000fe20000000800 */
[----:B------:R-:W1:Y:S02]  /*5650*/  LDC.64 R26, c[0x0][0x640] ;  /* 0x00019000ff1a7b82 */ /* 0x000e640000000a00 */
[----:B------:R-:W-:-:S02]  /*5660*/  IMAD.X R7, RZ, RZ, ~R7, P0 ;  /* 0x000000ffff077224 */ /* 0x000fc400000e0e07 */
[----:B------:R-:W2:Y:S01]  /*5670*/  F2I.U32.TRUNC.NTZ R13, R13 ;  /* 0x0000000d000d7305 */ /* 0x000ea2000020f000 */
[----:B------:R-:W-:-:S03]  /*5680*/  IMAD.WIDE.U32 R8, R11, R22, R16 ;  /* 0x000000160b087225 */ /* 0x000fc600078e0010 */
[----:B------:R-:W3:Y:S01]  /*5690*/  LDC R15, c[0x0][0x144] ;  /* 0x00005100ff0f7b82 */ /* 0x000ee20000000800 */
[----:B------:R-:W-:-:S04]  /*56a0*/  IMAD R10, R7, R22, RZ ;  /* 0x00000016070a7224 */ /* 0x000fc800078e02ff */
[----:B------:R-:W-:Y:S02]  /*56b0*/  IMAD R7, R11, R23, R10 ;  /* 0x000000170b077224 */ /* 0x000fe400078e020a */
[----:B------:R-:W-:Y:S01]  /*56c0*/  IMAD.MOV.U32 R10, RZ, RZ, -0x1 ;  /* 0xffffffffff0a7424 */ /* 0x000fe200078e00ff */
[----:B------:R-:W4:Y:S01]  /*56d0*/  LDC R20, c[0x0][0x608] ;  /* 0x00018200ff147b82 */ /* 0x000f220000000800 */
[----:B------:R-:W-:Y:S01]  /*56e0*/  IMAD.IADD R7, R9, 0x1, R7 ;  /* 0x0000000109077824 */ /* 0x000fe200078e0207 */
[----:B------:R-:W-:-:S04]  /*56f0*/  I2FP.F32.U32 R9, R5 ;  /* 0x0000000500097245 */ /* 0x000fc80000201000 */
[-C--:B0-----:R-:W-:Y:S01]  /*5700*/  SHF.R.U64 R12, R8, R24.reuse, R7 ;  /* 0x00000018080c7219 */ /* 0x081fe20000001207 */
[----:B--2---:R-:W-:Y:S01]  /*5710*/  IMAD.MOV R8, RZ, RZ, -R13 ;  /* 0x000000ffff087224 */ /* 0x004fe200078e0a0d */
[----:B------:R-:W0:Y:S01]  /*5720*/  LDC R11, c[0x0][0x658] ;  /* 0x00019600ff0b7b82 */ /* 0x000e220000000800 */
[----:B-1----:R-:W-:Y:S01]  /*5730*/  ISETP.NE.U32.AND P0, PT, R26, RZ, PT ;  /* 0x000000ff1a00720c */ /* 0x002fe20003f05070 */
[----:B------:R-:W-:Y:S01]  /*5740*/  FMUL R9, R9, UR4 ;  /* 0x0000000409097c20 */ /* 0x000fe20008400000 */
[----:B------:R-:W-:Y:S02]  /*5750*/  SHF.R.U32.HI R7, RZ, R24, R7 ;  /* 0x00000018ff077219 */ /* 0x000fe40000011607 */
[----:B------:R-:W-:-:S03]  /*5760*/  ISETP.NE.AND.EX P0, PT, R27, RZ, PT, P0 ;  /* 0x000000ff1b00720c */ /* 0x000fc60003f05300 */
[----:B------:R-:W1:Y:S01]  /*5770*/  LDC R22, c[0x0][0x148] ;  /* 0x00005200ff167b82 */ /* 0x000e620000000800 */
[----:B---3--:R-:W-:Y:S02]  /*5780*/  IMAD R23, R15, R8, R6 ;  /* 0x000000080f177224 */ /* 0x008fe400078e0206 */
[----:B------:R-:W-:-:S05]  /*5790*/  IMAD.MOV.U32 R8, RZ, RZ, 0x1 ;  /* 0x00000001ff087424 */ /* 0x000fca00078e00ff */
[----:B------:R-:W2:Y:S01]  /*57a0*/  LDC R21, c[0x0][0x600] ;  /* 0x00018000ff157b82 */ /* 0x000ea20000000800 */
[-CC-:B----4-:R-:W-:Y:S02]  /*57b0*/  SHF.R.U64 R15, R12, R20.reuse, R7.reuse ;  /* 0x000000140c0f7219 */ /* 0x190fe40000001207 */
[----:B------:R-:W-:Y:S02]  /*57c0*/  SHF.R.U32.HI R6, RZ, R20, R7 ;  /* 0x00000014ff067219 */ /* 0x000fe40000011607 */
[----:B------:R3:W4:Y:S03]  /*57d0*/  F2I.U32.TRUNC.NTZ R20, R9 ;  /* 0x0000000900147305 */ /* 0x000726000020f000 */
[----:B------:R-:W1:Y:S01]  /*57e0*/  LDC R25, c[0x0][0x648] ;  /* 0x00019200ff197b82 */ /* 0x000e620000000800 */
[-C--:B0-----:R-:W-:Y:S02]  /*57f0*/  SHF.R.U64 R19, R15, R11.reuse, R6 ;  /* 0x0000000b0f137219 */ /* 0x081fe40000001206 */
[----:B------:R-:W-:-:S02]  /*5800*/  SHF.L.U32 R10, R10, R11, RZ ;  /* 0x0000000b0a0a7219 */ /* 0x000fc400000006ff */
[-C--:B------:R-:W-:Y:S01]  /*5810*/  SHF.R.U32.HI R7, RZ, R11.reuse, R6 ;  /* 0x0000000bff077219 */ /* 0x080fe20000011606 */
[----:B------:R-:W-:Y:S01]  /*5820*/  IMAD.MOV.U32 R6, RZ, RZ, R19 ;  /* 0x000000ffff067224 */ /* 0x000fe200078e0013 */
[----:B------:R-:W-:Y:S01]  /*5830*/  SHF.L.U32 R24, R8, R11, RZ ;  /* 0x0000000b08187219 */ /* 0x000fe200000006ff */
[----:B------:R-:W0:Y:S01]  /*5840*/  LDC R28, c[0x0][0x638] ;  /* 0x00018e00ff1c7b82 */ /* 0x000e220000000800 */
[----:B------:R-:W-:-:S07]  /*5850*/  LOP3.LUT R30, RZ, R10, RZ, 0x33, !PT ;  /* 0x0000000aff1e7212 */ /* 0x000fce00078e33ff */
[----:B------:R-:W0:Y:S01]  /*5860*/  LDC R29, c[0x0][0x610] ;  /* 0x00018400ff1d7b82 */ /* 0x000e220000000800 */
[----:B---34-:R-:W-:Y:S05]  /*5870*/  @!P0 BRA `(.L_x_114) ;  /* 0x0000000000288947 */ /* 0x018fea0003800000 */
[----:B------:R-:W3:Y:S02]  /*5880*/  LDC R6, c[0x0][0x64c] ;  /* 0x00019300ff067b82 */ /* 0x000ee40000000800 */
[----:B---3--:R-:W-:-:S05]  /*5890*/  IADD3 R11, P0, R19, R6, RZ ;  /* 0x00000006130b7210 */ /* 0x008fca0007f1e0ff */
        /* <DEDUP_REMOVED lines=8> */
.L_x_114:
[----:B------:R-:W-:Y:S01]  /*5920*/  ISETP.NE.AND P0, PT, R2, 0x1, PT ;  /* 0x000000010200780c */ /* 0x000fe20003f05270 */
[----:B--2---:R-:W-:Y:S01]  /*5930*/  VIADD R9, R21, 0xffffffff ;  /* 0xffffffff15097836 */ /* 0x004fe20000000000 */
[----:B-1----:R-:W-:Y:S01]  /*5940*/  SHF.R.U64 R7, R6, R25, R7 ;  /* 0x0000001906077219 */ /* 0x002fe20000001207 */
[----:B------:R-:W-:Y:S01]  /*5950*/  IMAD.MOV R20, RZ, RZ, -R20 ;  /* 0x000000ffff147224 */ /* 0x000fe200078e0a14 */
[----:B------:R-:W-:Y:S02]  /*5960*/  LOP3.LUT R6, R15, R30, RZ, 0xc0, !PT ;  /* 0x0000001e0f067212 */ /* 0x000fe400078ec0ff */
[----:B------:R-:W-:Y:S01]  /*5970*/  LOP3.LUT R12, R12, R9, RZ, 0xc0, !PT ;  /* 0x000000090c0c7212 */ /* 0x000fe200078ec0ff */
[----:B------:R-:W-:Y:S02]  /*5980*/  IMAD.MOV R8, RZ, RZ, -R7 ;  /* 0x000000ffff087224 */ /* 0x000fe400078e0a07 */
[----:B------:R-:W-:Y:S02]  /*5990*/  IMAD R6, R24, R7, R6 ;  /* 0x0000000718067224 */ /* 0x000fe400078e0206 */
[----:B------:R-:W-:-:S02]  /*59a0*/  IMAD.MOV.U32 R9, RZ, RZ, 0x1 ;  /* 0x00000001ff097424 */ /* 0x000fc400078e00ff */
[----:B------:R-:W-:Y:S02]  /*59b0*/  @P0 IMAD R23, R22, R20, R5 ;  /* 0x0000001416170224 */ /* 0x000fe400078e0205 */
[----:B0-----:R-:W-:Y:S02]  /*59c0*/  IMAD R5, R8, R28, R19 ;  /* 0x0000001c08057224 */ /* 0x001fe400078e0213 */
[----:B------:R-:W-:Y:S02]  /*59d0*/  IMAD R19, R6, R29, R23 ;  /* 0x0000001d06137224 */ /* 0x000fe400078e0217 */
[----:B------:R-:W-:Y:S02]  /*59e0*/  IMAD R6, R5, R21, R12 ;  /* 0x0000001505067224 */ /* 0x000fe400078e020c */
[----:B------:R-:W-:-:S03]  /*59f0*/  IMAD.MOV.U32 R8, RZ, RZ, R14 ;  /* 0x000000ffff087224 */ /* 0x000fc600078e000e */
[----:B------:R-:W-:Y:S02]  /*5a00*/  SEL R20, R6, R19, !P0 ;  /* 0x0000001306147207 */ /* 0x000fe40004000000 */
[----:B------:R-:W-:-:S07]  /*5a10*/  SEL R19, R19, R6, !P0 ;  /* 0x0000000613137207 */ /* 0x000fce0004000000 */
.L_x_112:
[----:B------:R-:W-:-:S08]  /*5a20*/  NOP ;  /* 0x0000000000007918 */ /* 0x000fd00000000000 */
[----:B------:R-:W0:-:S00]  /*5a30*/  USETMAXREG.DEALLOC.CTAPOOL 0x28 ;  /* 0x00000028000079c8 */ /* 0x000e0000080e0500 */
[----:B0-----:R-:W-:-:S13]  /*5a40*/  ISETP.NE.AND P0, PT, R0, RZ, PT ;  /* 0x000000ff0000720c */ /* 0x001fda0003f05270 */
[----:B------:R-:W-:Y:S05]  /*5a50*/  @P0 EXIT ;  /* 0x000000000000094d */ /* 0x000fea0003800000 */
[----:B------:R-:W-:Y:S01]  /*5a60*/  LOP3.LUT P0, RZ, R9, 0xff, RZ, 0xc0, !PT ;  /* 0x000000ff09ff7812 */ /* 0x000fe2000780c0ff */
[----:B------:R-:W-:Y:S02]  /*5a70*/  IMAD.MOV.U32 R0, RZ, RZ, 0x1 ;  /* 0x00000001ff007424 */ /* 0x000fe400078e00ff */
[----:B------:R-:W-:-:S10]  /*5a80*/  IMAD.MOV.U32 R12, RZ, RZ, RZ ;  /* 0x000000ffff0c7224 */ /* 0x000fd400078e00ff */
[----:B------:R-:W-:Y:S05]  /*5a90*/  @!P0 BRA `(.L_x_115) ;  /* 0x0000000c00148947 */ /* 0x000fea0003800000 */
[----:B------:R-:W0:Y:S01]  /*5aa0*/  LDC R0, c[0x0][0x28c] ;  /* 0x0000a300ff007b82 */ /* 0x000e220000000800 */
[----:B------:R-:W-:Y:S01]  /*5ab0*/  LOP3.LUT P0, RZ, R3, 0x1f, RZ, 0xc0, !PT ;  /* 0x0000001f03ff7812 */ /* 0x000fe2000780c0ff */
[----:B------:R-:W-:Y:S01]  /*5ac0*/  ULDC UR5, c[0x0][0x658] ;  /* 0x0001960000057ab9 */ /* 0x000fe20000000800 */
[----:B------:R-:W-:Y:S01]  /*5ad0*/  UMOV UR6, 0xffffffff ;  /* 0xffffffff00067882 */ /* 0x000fe20000000000 */
[----:B------:R-:W-:Y:S01]  /*5ae0*/  BSSY B0, `(.L_x_115) ;  /* 0x00000c0000007945 */ /* 0x000fe20003800000 */
[----:B------:R-:W-:Y:S01]  /*5af0*/  USHF.L.U32 UR6, UR6, UR5, URZ ;  /* 0x0000000506067299 */ /* 0x000fe2000800063f */
[C---:B------:R-:W-:Y:S01]  /*5b00*/  ISETP.NE.AND P2, PT, R4.reuse, RZ, PT ;  /* 0x000000ff0400720c */ /* 0x040fe20003f45270 */
[----:B------:R-:W-:Y:S01]  /*5b10*/  IMAD.MOV.U32 R13, RZ, RZ, 0x1 ;  /* 0x00000001ff0d7424 */ /* 0x000fe200078e00ff */
[----:B------:R-:W-:Y:S01]  /*5b20*/  ISETP.NE.OR P0, PT, R4, RZ, !P0 ;  /* 0x000000ff0400720c */ /* 0x000fe20004705670 */
[----:B------:R-:W-:Y:S01]  /*5b30*/  IMAD.MOV.U32 R12, RZ, RZ, RZ ;  /* 0x000000ffff0c7224 */ /* 0x000fe200078e00ff */
[----:B------:R-:W-:Y:S01]  /*5b40*/  LOP3.LUT R11, R18, 0x2, RZ, 0xfc, !PT ;  /* 0x00000002120b7812 */ /* 0x000fe200078efcff */
[----:B------:R-:W-:Y:S01]  /*5b50*/  ULDC UR4, c[0x0][0x600] ;  /* 0x0001800000047ab9 */ /* 0x000fe20000000800 */
[----:B------:R-:W-:Y:S01]  /*5b60*/  UMOV UR7, 0x1 ;  /* 0x0000000100077882 */ /* 0x000fe20000000000 */
[----:B------:R-:W-:-:S02]  /*5b70*/  UIADD3 UR15, UR4, -0x1, URZ ;  /* 0xffffffff040f7890 */ /* 0x000fc4000fffe03f */
[----:B------:R-:W-:Y:S02]  /*5b80*/  USHF.L.U32 UR17, UR7, UR5, URZ ;  /* 0x0000000507117299 */ /* 0x000fe4000800063f */
[----:B------:R-:W-:Y:S01]  /*5b90*/  ULOP3.LUT UR16, URZ, UR6, URZ, 0x33, !UPT ;  /* 0x000000063f107292 */ /* 0x000fe2000f8e333f */
[----:B------:R-:W-:Y:S01]  /*5ba0*/  ULDC.64 UR20, c[0x0][0x198] ;  /* 0x0000660000147ab9 */ /* 0x000fe20000000a00 */
[----:B0-----:R-:W-:-:S05]  /*5bb0*/  VIADD R0, R0, 0x1f ;  /* 0x0000001f00007836 */ /* 0x001fca0000000000 */
[----:B------:R-:W-:-:S04]  /*5bc0*/  SHF.R.S32.HI R3, RZ, 0x1f, R0 ;  /* 0x0000001fff037819 */ /* 0x000fc80000011400 */
[----:B------:R-:W-:Y:S01]  /*5bd0*/  LEA.HI R3, R3, R0, RZ, 0x5 ;  /* 0x0000000003037211 */ /* 0x000fe200078f28ff */
[----:B------:R-:W-:-:S03]  /*5be0*/  IMAD.MOV.U32 R0, RZ, RZ, 0x1 ;  /* 0x00000001ff007424 */ /* 0x000fc600078e00ff */
[----:B------:R-:W-:-:S05]  /*5bf0*/  SHF.R.S32.HI R3, RZ, 0x5, R3 ;  /* 0x00000005ff037819 */ /* 0x000fca0000011403 */
[----:B------:R-:W-:-:S07]  /*5c00*/  VIADD R10, R3, 0x1 ;  /* 0x00000001030a7836 */ /* 0x000fce0000000000 */
.L_x_127:
[----:B------:R-:W-:-:S03]  /*5c10*/  UMOV UR4, 0xffffffff ;  /* 0xffffffff00047882 */ /* 0x000fc60000000000 */
[----:B------:R-:W-:Y:S05]  /*5c20*/  BRA.DIV UR4, `(.L_x_116) ;  /* 0x0000001604707947 */ /* 0x000fea000b800000 */
[----:B------:R-:W-:-:S13]  /*5c30*/  ELECT P6, URZ, PT ;  /* 0x00000000003f782f */ /* 0x000fda00038c0000 */
.L_x_151:
[----:B------:R-:W0:Y:S01]  /*5c40*/  LDC R4, c[0x0][0x28c] ;  /* 0x0000a300ff047b82 */ /* 0x000e220000000800 */
[----:B------:R-:W-:Y:S01]  /*5c50*/  BSSY B1, `(.L_x_117) ;  /* 0x0000037000017945 */ /* 0x000fe20003800000 */
[----:B0-----:R-:W-:-:S13]  /*5c60*/  ISETP.LT.OR P6, PT, R4, 0x1, !P6 ;  /* 0x000000010400780c */ /* 0x001fda00077c1670 */
[----:B------:R-:W-:Y:S05]  /*5c70*/  @P6 BRA `(.L_x_118) ;  /* 0x0000000000d06947 */ /* 0x000fea0003800000 */
[----:B------:R-:W-:Y:S02]  /*5c80*/  IMAD R20, R20, 0x50, RZ ;  /* 0x0000005014147824 */ /* 0x000fe400078e02ff */
[----:B------:R-:W-:Y:S02]  /*5c90*/  IMAD.SHL.U32 R19, R19, 0x80, RZ ;  /* 0x0000008013137824 */ /* 0x000fe400078e00ff */
[----:B------:R-:W-:Y:S02]  /*5ca0*/  IMAD.MOV.U32 R21, RZ, RZ, RZ ;  /* 0x000000ffff157224 */ /* 0x000fe400078e00ff */
[----:B------:R-:W-:Y:S02]  /*5cb0*/  IMAD.MOV.U32 R4, RZ, RZ, R10 ;  /* 0x000000ffff047224 */ /* 0x000fe400078e000a */
[----:B------:R-:W-:Y:S02]  /*5cc0*/  IMAD.MOV.U32 R5, RZ, RZ, R0 ;  /* 0x000000ffff057224 */ /* 0x000fe400078e0000 */
[----:B------:R-:W-:-:S07]  /*5cd0*/  IMAD.MOV.U32 R6, RZ, RZ, R12 ;  /* 0x000000ffff067224 */ /* 0x000fce00078e000c */
.L_x_122:
[----:B------:R-:W0:Y:S01]  /*5ce0*/  S2R R14, SR_CgaCtaId ;  /* 0x00000000000e7919 */ /* 0x000e220000008800 */
[----:B------:R-:W-:Y:S01]  /*5cf0*/  MOV R7, 0x400 ;  /* 0x0000040000077802 */ /* 0x000fe20000000f00 */
[----:B------:R-:W1:Y:S03]  /*5d00*/  @!P2 LDC R9, c[0x0][0x500] ;  /* 0x00014000ff09ab82 */ /* 0x000e660000000800 */
[----:B0-----:R-:W-:Y:S02]  /*5d10*/  LEA R15, R14, R7, 0x18 ;  /* 0x000000070e0f7211 */ /* 0x001fe400078ec0ff */
[----:B------:R-:W-:-:S03]  /*5d20*/  SHF.L.U32 R7, R5, 0x1f, RZ ;  /* 0x0000001f05077819 */ /* 0x000fc600000006ff */
[----:B------:R-:W-:-:S04]  /*5d30*/  IMAD R14, R6, 0x8, R15 ;  /* 0x00000008060e7824 */ /* 0x000fc800078e020f */
[----:B------:R-:W0:Y:S02]  /*5d40*/  SYNCS.PHASECHK.TRANS64.TRYWAIT P1, [R14+URZ+0x88], R7 ;  /* 0x000088070e0075a7 */ /* 0x000e24000802017f */
[----:B01----:R-:W-:Y:S05]  /*5d50*/  @!P1 BRA `(.L_x_119) ;  /* 0x0000001400449947 */ /* 0x003fea0003800000 */
.L_x_152:
[----:B0-----:R-:W-:Y:S01]  /*5d60*/  PRMT R7, R11, 0x9910, RZ ;  /* 0x000099100b077816 */ /* 0x001fe200000000ff */
[----:B------:R0:W-:Y:S03]  /*5d70*/  @!P2 SYNCS.ARRIVE.TRANS64 RZ, [R14+URZ], R9 ;  /* 0x000000090effa9a7 */ /* 0x0001e6000800003f */
[----:B------:R-:W-:-:S13]  /*5d80*/  ISETP.NE.AND P1, PT, R7, 0x2, PT ;  /* 0x000000020700780c */ /* 0x000fda0003f25270 */
[----:B0-----:R-:W-:Y:S05]  /*5d90*/  @P1 BRA `(.L_x_120) ;  /* 0x0000000000041947 */ /* 0x001fea0003800000 */
[----:B------:R-:W-:Y:S01]  /*5da0*/  BPT.TRAP 0x1 ;  /* 0x000000040000795c */ /* 0x000fe20000300000 */
.L_x_120:
[----:B------:R-:W-:Y:S05]  /*5db0*/  @P0 BRA `(.L_x_121) ;  /* 0x0000000000040947 */ /* 0x000fea0003800000 */
[----:B------:R-:W-:Y:S01]  /*5dc0*/  BPT.TRAP 0x1 ;  /* 0x000000040000795c */ /* 0x000fe20000300000 */
.L_x_121:
[--C-:B------:R-:W-:Y:S01]  /*5dd0*/  IMAD R7, R6, 0x2000, R15.reuse ;  /* 0x0000200006077824 */ /* 0x100fe200078e020f */
[----:B------:R-:W-:Y:S01]  /*5de0*/  R2UR UR9, R14 ;  /* 0x000000000e0972ca */ /* 0x000fe200000e0000 */
[----:B------:R-:W-:Y:S01]  /*5df0*/  IMAD R15, R6, 0x1400, R15 ;  /* 0x00001400060f7824 */ /* 0x000fe200078e020f */
[----:B------:R-:W-:Y:S01]  /*5e00*/  UIADD3 UR4, UP0, UR20, 0xf0, URZ ;  /* 0x000000f014047890 */ /* 0x000fe2000ff1e03f */
[----:B------:R-:W-:Y:S01]  /*5e10*/  VIADD R4, R4, 0xffffffff ;  /* 0xffffffff04047836 */ /* 0x000fe20000000000 */
[----:B------:R-:W-:Y:S01]  /*5e20*/  R2UR UR5, R7 ;  /* 0x00000000070572ca */ /* 0x000fe200000e0000 */
[----:B------:R-:W-:Y:S01]  /*5e30*/  UIADD3 UR22, UP1, UR20, 0x1f0, URZ ;  /* 0x000001f014167890 */ /* 0x000fe2000ff3e03f */
[----:B------:R-:W-:Y:S01]  /*5e40*/  R2UR UR8, R15 ;  /* 0x000000000f0872ca */ /* 0x000fe200000e0000 */
[----:B------:R-:W-:Y:S01]  /*5e50*/  VIADD R6, R6, 0x1 ;  /* 0x0000000106067836 */ /* 0x000fe20000000000 */
[----:B------:R-:W-:Y:S01]  /*5e60*/  R2UR UR11, R19 ;  /* 0x00000000130b72ca */ /* 0x000fe200000e0000 */
[----:B------:R-:W-:Y:S01]  /*5e70*/  UIADD3.X UR23, URZ, UR21, URZ, UP1, !UPT ;  /* 0x000000153f177290 */ /* 0x000fe20008ffe43f */
[C---:B------:R-:W-:Y:S01]  /*5e80*/  R2UR UR10, R21.reuse ;  /* 0x00000000150a72ca */ /* 0x040fe200000e0000 */
[----:B------:R-:W-:Y:S01]  /*5e90*/  UMOV UR6, 0x0 ;  /* 0x0000000000067882 */ /* 0x000fe20000000000 */
[----:B------:R-:W-:Y:S01]  /*5ea0*/  R2UR UR12, R8 ;  /* 0x00000000080c72ca */ /* 0x000fe200000e0000 */
[----:B------:R-:W-:Y:S01]  /*5eb0*/  UMOV UR7, 0x10000000 ;  /* 0x1000000000077882 */ /* 0x000fe20000000000 */
[----:B------:R-:W-:Y:S01]  /*5ec0*/  R2UR UR18, R20 ;  /* 0x00000000141272ca */ /* 0x000fe200000e0000 */
[----:B------:R-:W-:Y:S01]  /*5ed0*/  VIADD R21, R21, 0x20 ;  /* 0x0000002015157836 */ /* 0x000fe20000000000 */
[----:B------:R-:W-:Y:S01]  /*5ee0*/  ISETP.GT.AND P3, PT, R4, 0x1, PT ;  /* 0x000000010400780c */ /* 0x000fe20003f64270 */
[----:B------:R-:W-:Y:S01]  /*5ef0*/  UIADD3 UR13, UR5, 0x200, URZ ;  /* 0x00000200050d7890 */ /* 0x000fe2000fffe03f */
[----:B------:R-:W-:Y:S01]  /*5f00*/  ISETP.NE.AND P1, PT, R6, 0x11, PT ;  /* 0x000000110600780c */ /* 0x000fe20003f25270 */
[----:B------:R-:W-:-:S02]  /*5f10*/  UIADD3.X UR5, URZ, UR21, URZ, UP0, !UPT ;  /* 0x000000153f057290 */ /* 0x000fc400087fe43f */
[----:B------:R-:W-:Y:S01]  /*5f20*/  UIADD3 UR14, UR8, 0x22200, URZ ;  /* 0x00022200080e7890 */ /* 0x000fe2000fffe03f */
[----:B------:R-:W-:Y:S02]  /*5f30*/  SEL R14, RZ, 0x1, P1 ;  /* 0x00000001ff0e7807 */ /* 0x000fe40000800000 */
[----:B------:R-:W-:Y:S01]  /*5f40*/  UMOV UR8, UR13 ;  /* 0x0000000d00087c82 */ /* 0x000fe20008000000 */
[----:B------:R-:W-:Y:S02]  /*5f50*/  SEL R6, R6, RZ, P1 ;  /* 0x000000ff06067207 */ /* 0x000fe40000800000 */
[----:B------:R-:W-:Y:S01]  /*5f60*/  LOP3.LUT R5, R5, R14, RZ, 0x3c, !PT ;  /* 0x0000000e05057212 */ /* 0x000fe200078e3cff */
[----:B------:R0:W-:Y:S02]  /*5f70*/  UTMALDG.3D [UR8], [UR4], desc[UR6] ;  /* 0x00000608040075b4 */ /* 0x0001e40008011000 */
[----:B0-----:R-:W-:Y:S01]  /*5f80*/  UMOV UR8, UR14 ;  /* 0x0000000e00087c82 */ /* 0x001fe20008000000 */
[----:B------:R-:W-:-:S02]  /*5f90*/  UMOV UR11, UR18 ;  /* 0x00000012000b7c82 */ /* 0x000fc40008000000 */
[----:B------:R0:W-:Y:S02]  /*5fa0*/  UTMALDG.3D [UR8], [UR22], desc[UR6] ;  /* 0x00000608160075b4 */ /* 0x0001e40008011000 */
[----:B0-----:R-:W-:Y:S05]  /*5fb0*/  @P3 BRA `(.L_x_122) ;  /* 0xfffffffc00483947 */ /* 0x001fea000383ffff */
.L_x_118:
[----:B------:R-:W-:Y:S05]  /*5fc0*/  BSYNC B1 ;  /* 0x0000000000017941 */ /* 0x000fea0003800000 */
.L_x_117:
[----:B------:R-:W-:Y:S01]  /*5fd0*/  LOP3.LUT P3, RZ, R13, 0xff, RZ, 0xc0, !PT ;  /* 0x000000ff0dff7812 */ /* 0x000fe2000786c0ff */
[----:B------:R-:W-:Y:S01]  /*5fe0*/  IMAD.IADD R12, R3, 0x1, R12 ;  /* 0x00000001030c7824 */ /* 0x000fe200078e020c */
[----:B------:R-:W-:Y:S01]  /*5ff0*/  IADD3 R16, P4, R16, UR36, RZ ;  /* 0x0000002410107c10 */ /* 0x000fe2000ff9e0ff */
[----:B------:R-:W-:Y:S01]  /*6000*/  ULDC.64 UR4, c[0x0][0x650] ;  /* 0x0001940000047ab9 */ /* 0x000fe20000000a00 */
[----:B------:R-:W-:Y:S01]  /*6010*/  BSSY B1, `(.L_x_123) ;  /* 0x000006a000017945 */ /* 0x000fe20003800000 */
[----:B------:R-:W-:Y:S01]  /*6020*/  IMAD.MOV.U32 R19, RZ, RZ, -0x1 ;  /* 0xffffffffff137424 */ /* 0x000fe200078e00ff */
[----:B------:R-:W-:Y:S01]  /*6030*/  ISETP.GT.U32.AND P1, PT, R12, 0x10, PT ;  /* 0x000000100c00780c */ /* 0x000fe20003f24070 */
[----:B------:R-:W-:Y:S01]  /*6040*/  IMAD.MOV.U32 R20, RZ, RZ, -0x1 ;  /* 0xffffffffff147424 */ /* 0x000fe200078e00ff */
[----:B------:R-:W-:Y:S01]  /*6050*/  IADD3.X R17, R17, UR42, RZ, P4, !PT ;  /* 0x0000002a11117c10 */ /* 0x000fe2000a7fe4ff */
[----:B------:R-:W-:Y:S01]  /*6060*/  IMAD.MOV.U32 R8, RZ, RZ, -0x1 ;  /* 0xffffffffff087424 */ /* 0x000fe200078e00ff */
[----:B------:R-:W-:-:S02]  /*6070*/  ISETP.LT.U32.AND P1, PT, R3, 0x11, P1 ;  /* 0x000000110300780c */ /* 0x000fc40000f21070 */
[----:B------:R-:W-:Y:S01]  /*6080*/  PRMT R13, RZ, 0x7610, R13 ;  /* 0x00007610ff0d7816 */ /* 0x000fe2000000000d */
[----:B------:R-:W0:Y:S01]  /*6090*/  @P3 S2R R5, SR_CgaCtaId ;  /* 0x0000000000053919 */ /* 0x000e220000008800 */
[----:B------:R-:W-:-:S04]  /*60a0*/  @P3 MOV R4, 0x400 ;  /* 0x0000040000043802 */ /* 0x000fc80000000f00 */
[----:B0-----:R-:W-:Y:S01]  /*60b0*/  @P3 LEA R6, R5, R4, 0x18 ;  /* 0x0000000405063211 */ /* 0x001fe200078ec0ff */
[----:B------:R-:W-:-:S03]  /*60c0*/  IMAD.WIDE.U32 R4, R12, -0xf0f0f0f, RZ ;  /* 0xf0f0f0f10c047825 */ /* 0x000fc600078e00ff */
[----:B------:R0:W-:Y:S01]  /*60d0*/  @P3 SYNCS.ARRIVE.TRANS64.A1T0 RZ, [R6+URZ+0x128], RZ ;  /* 0x000128ff06ff39a7 */ /* 0x0001e2000810003f */
[----:B------:R-:W-:Y:S02]  /*60e0*/  ISETP.GE.U32.AND P3, PT, R3, 0x11, PT ;  /* 0x000000110300780c */ /* 0x000fe40003f66070 */
[----:B------:R-:W-:Y:S02]  /*60f0*/  SHF.R.U32.HI R7, RZ, 0x4, R5 ;  /* 0x00000004ff077819 */ /* 0x000fe40000011605 */
[----:B------:R-:W-:Y:S02]  /*6100*/  SEL R5, RZ, 0x1, !P1 ;  /* 0x00000001ff057807 */ /* 0x000fe40004800000 */
[----:B------:R-:W-:Y:S01]  /*6110*/  ISETP.GE.U32.AND P1, PT, R16, UR4, PT ;  /* 0x0000000410007c0c */ /* 0x000fe2000bf26070 */
[----:B------:R-:W-:Y:S01]  /*6120*/  IMAD R12, R7, -0x11, R12 ;  /* 0xffffffef070c7824 */ /* 0x000fe200078e020c */
[----:B------:R-:W-:Y:S02]  /*6130*/  LOP3.LUT R0, R0, R5, RZ, 0x3c, !PT ;  /* 0x0000000500007212 */ /* 0x000fe400078e3cff */
[----:B------:R-:W-:-:S02]  /*6140*/  ISETP.GE.U32.AND.EX P1, PT, R17, UR5, PT, P1 ;  /* 0x0000000511007c0c */ /* 0x000fc4000bf26110 */
[----:B------:R-:W-:Y:S02]  /*6150*/  PRMT R4, RZ, 0x7610, R4 ;  /* 0x00007610ff047816 */ /* 0x000fe40000000004 */
[----:B------:R-:W-:-:S09]  /*6160*/  @P3 LOP3.LUT R0, R0, 0x1, R7, 0x78, !PT ;  /* 0x0000000100003812 */ /* 0x000fd200078e7807 */
[----:B0-----:R-:W-:Y:S05]  /*6170*/  @P1 BRA `(.L_x_124) ;  /* 0x00000004004c1947 */ /* 0x001fea0003800000 */
[----:B------:R-:W-:Y:S01]  /*6180*/  ULDC.64 UR4, c[0x0][0x628] ;  /* 0x00018a0000047ab9 */ /* 0x000fe20000000a00 */
[----:B------:R-:W0:Y:S01]  /*6190*/  S2R R15, SR_CTAID.X ;  /* 0x00000000000f7919 */ /* 0x000e220000002500 */
[----:B------:R-:W-:Y:S01]  /*61a0*/  ISETP.NE.U32.AND P1, PT, RZ, UR4, PT ;  /* 0x00000004ff007c0c */ /* 0x000fe2000bf25070 */
[----:B------:R-:W-:Y:S01]  /*61b0*/  ULDC UR7, c[0x0][0x630] ;  /* 0x00018c0000077ab9 */ /* 0x000fe20000000800 */
[----:B------:R-:W-:Y:S01]  /*61c0*/  IMAD.MOV.U32 R4, RZ, RZ, R16 ;  /* 0x000000ffff047224 */ /* 0x000fe200078e0010 */
[----:B------:R-:W1:Y:S01]  /*61d0*/  S2R R14, SR_CTAID.Y ;  /* 0x00000000000e7919 */ /* 0x000e620000002600 */
[----:B------:R-:W-:Y:S01]  /*61e0*/  ISETP.NE.AND.EX P1, PT, RZ, UR5, PT, P1 ;  /* 0x00000005ff007c0c */ /* 0x000fe2000bf25310 */
[----:B------:R-:W-:-:S12]  /*61f0*/  IMAD.MOV.U32 R5, RZ, RZ, R17 ;  /* 0x000000ffff057224 */ /* 0x000fd800078e0011 */
[----:B------:R-:W-:Y:S05]  /*6200*/  @!P1 BRA `(.L_x_125) ;  /* 0x0000000000289947 */ /* 0x000fea0003800000 */
[----:B------:R-:W-:Y:S02]  /*6210*/  ULDC UR6, c[0x0][0x634] ;  /* 0x00018d0000067ab9 */ /* 0x000fe40000000800 */
[----:B------:R-:W-:-:S05]  /*6220*/  IADD3 R9, P1, R16, UR6, RZ ;  /* 0x0000000610097c10 */ /* 0x000fca000ff3e0ff */
[----:B------:R-:W-:-:S04]  /*6230*/  IMAD.X R19, RZ, RZ, R17, P1 ;  /* 0x000000ffff137224 */ /* 0x000fc800008e0611 */
[----:B------:R-:W-:-:S04]  /*6240*/  IMAD.WIDE.U32 R6, R19, UR4, RZ ;  /* 0x0000000413067c25 */ /* 0x000fc8000f8e00ff */
[----:B------:R-:W-:-:S04]  /*6250*/  IMAD.WIDE.U32 R6, P1, R9, UR5, R6 ;  /* 0x0000000509067c25 */ /* 0x000fc8000f820006 */
[----:B------:R-:W-:-:S04]  /*6260*/  IMAD.WIDE.U32 R8, R9, UR4, RZ ;  /* 0x0000000409087c25 */ /* 0x000fc8000f8e00ff */
[----:B------:R-:W-:Y:S01]  /*6270*/  IMAD.X R5, RZ, RZ, RZ, P1 ;  /* 0x000000ffff057224 */ /* 0x000fe200008e06ff */
[----:B------:R-:W-:Y:S01]  /*6280*/  IADD3 RZ, P1, R9, R6, RZ ;  /* 0x0000000609ff7210 */ /* 0x000fe20007f3e0ff */
[----:B------:R-:W-:-:S04]  /*6290*/  IMAD.MOV.U32 R4, RZ, RZ, R7 ;  /* 0x000000ffff047224 */ /* 0x000fc800078e0007 */
[----:B------:R-:W-:-:S08]  /*62a0*/  IMAD.WIDE.U32.X R4, R19, UR5, R4, P1 ;  /* 0x0000000513047c25 */ /* 0x000fd000088e0404 */
.L_x_125:
[--C-:B------:R-:W-:Y:S01]  /*62b0*/  SHF.R.U64 R8, R4, UR7, R5.reuse ;  /* 0x0000000704087c19 */ /* 0x100fe20008001205 */
[----:B------:R-:W-:Y:S01]  /*62c0*/  ULDC.64 UR4, c[0x0][0x620] ;  /* 0x0001880000047ab9 */ /* 0x000fe20000000a00 */
[----:B------:R-:W-:Y:S01]  /*62d0*/  SHF.R.U32.HI R4, RZ, UR7, R5 ;  /* 0x00000007ff047c19 */ /* 0x000fe20008011605 */
[----:B------:R-:W2:Y:S01]  /*62e0*/  LDC R24, c[0x0][0x144] ;  /* 0x00005100ff187b82 */ /* 0x000ea20000000800 */
[----:B------:R-:W-:Y:S01]  /*62f0*/  IADD3 R7, P1, RZ, -R8, RZ ;  /* 0x80000008ff077210 */ /* 0x000fe20007f3e0ff */
[----:B------:R-:W-:Y:S01]  /*6300*/  ULDC.64 UR8, c[0x0][0x640] ;  /* 0x0001900000087ab9 */ /* 0x000fe20000000a00 */
[----:B0-----:R-:W-:Y:S01]  /*6310*/  I2FP.F32.U32 R9, R15 ;  /* 0x0000000f00097245 */ /* 0x001fe20000201000 */
[----:B------:R-:W-:Y:S02]  /*6320*/  ULDC UR6, c[0x0][0x608] ;  /* 0x0001820000067ab9 */ /* 0x000fe40000000800 */
[----:B------:R-:W-:Y:S01]  /*6330*/  IMAD.X R4, RZ, RZ, ~R4, P1 ;  /* 0x000000ffff047224 */ /* 0x000fe200008e0e04 */
[----:B------:R-:W-:Y:S01]  /*6340*/  ISETP.NE.U32.AND P1, PT, RZ, UR8, PT ;  /* 0x00000008ff007c0c */ /* 0x000fe2000bf25070 */
[----:B------:R-:W0:Y:S02]  /*6350*/  LDC R21, c[0x0][0x148] ;  /* 0x00005200ff157b82 */ /* 0x000e240000000800 */
[----:B------:R-:W-:Y:S01]  /*6360*/  IMAD R6, R4, UR4, RZ ;  /* 0x0000000404067c24 */ /* 0x000fe2000f8e02ff */
[----:B------:R-:W-:Y:S01]  /*6370*/  ISETP.NE.AND.EX P1, PT, RZ, UR9, PT, P1 ;  /* 0x00000009ff007c0c */ /* 0x000fe2000bf25310 */
[----:B------:R-:W-:Y:S01]  /*6380*/  IMAD.WIDE.U32 R4, R7, UR4, R16 ;  /* 0x0000000407047c25 */ /* 0x000fe2000f8e0010 */
[----:B------:R-:W-:-:S03]  /*6390*/  ULDC UR4, c[0x0][0x150] ;  /* 0x0000540000047ab9 */ /* 0x000fc60000000800 */
[----:B------:R-:W-:Y:S02]  /*63a0*/  IMAD R7, R7, UR5, R6 ;  /* 0x0000000507077c24 */ /* 0x000fe4000f8e0206 */
[----:B------:R-:W-:Y:S01]  /*63b0*/  FMUL R6, R9, UR4 ;  /* 0x0000000409067c20 */ /* 0x000fe20008400000 */
[----:B------:R-:W-:Y:S01]  /*63c0*/  ULDC UR4, c[0x0][0x618] ;  /* 0x0001860000047ab9 */ /* 0x000fe20000000800 */
[----:B------:R-:W-:Y:S01]  /*63d0*/  ULDC UR5, c[0x0][0x154] ;  /* 0x0000550000057ab9 */ /* 0x000fe20000000800 */
[----:B------:R-:W-:-:S03]  /*63e0*/  IMAD.IADD R5, R5, 0x1, R7 ;  /* 0x0000000105057824 */ /* 0x000fc600078e0207 */
[----:B------:R-:W3:Y:S02]  /*63f0*/  F2I.U32.TRUNC.NTZ R6, R6 ;  /* 0x0000000600067305 */ /* 0x000ee4000020f000 */
[----:B------:R-:W-:Y:S02]  /*6400*/  SHF.R.U64 R9, R4, UR4, R5 ;  /* 0x0000000404097c19 */ /* 0x000fe40008001205 */
[----:B-1----:R-:W-:-:S05]  /*6410*/  I2FP.F32.U32 R4, R14 ;  /* 0x0000000e00047245 */ /* 0x002fca0000201000 */
[----:B------:R-:W-:Y:S01]  /*6420*/  FMUL R22, R4, UR5 ;  /* 0x0000000504167c20 */ /* 0x000fe20008400000 */
[----:B------:R-:W-:Y:S01]  /*6430*/  SHF.R.U32.HI R4, RZ, UR4, R5 ;  /* 0x00000004ff047c19 */ /* 0x000fe20008011605 */
[----:B------:R-:W-:-:S03]  /*6440*/  ULDC UR4, c[0x0][0x658] ;  /* 0x0001960000047ab9 */ /* 0x000fc60000000800 */
[--C-:B------:R-:W-:Y:S01]  /*6450*/  SHF.R.U64 R20, R9, UR6, R4.reuse ;  /* 0x0000000609147c19 */ /* 0x100fe20008001204 */
[----:B------:R-:W1:Y:S01]  /*6460*/  F2I.U32.TRUNC.NTZ R22, R22 ;  /* 0x0000001600167305 */ /* 0x000e62000020f000 */
[----:B------:R-:W-:Y:S01]  /*6470*/  SHF.R.U32.HI R5, RZ, UR6, R4 ;  /* 0x00000006ff057c19 */ /* 0x000fe20008011604 */
[----:B---3--:R-:W-:-:S03]  /*6480*/  IMAD.MOV R6, RZ, RZ, -R6 ;  /* 0x000000ffff067224 */ /* 0x008fc600078e0a06 */
[----:B------:R-:W-:Y:S01]  /*6490*/  SHF.R.U64 R19, R20, UR4, R5 ;  /* 0x0000000414137c19 */ /* 0x000fe20008001205 */
[----:B--2---:R-:W-:Y:S01]  /*64a0*/  IMAD R15, R24, R6, R15 ;  /* 0x00000006180f7224 */ /* 0x004fe200078e020f */
[----:B------:R-:W-:-:S03]  /*64b0*/  SHF.R.U32.HI R23, RZ, UR4, R5 ;  /* 0x00000004ff177c19 */ /* 0x000fc60008011605 */
[----:B------:R-:W-:Y:S02]  /*64c0*/  IMAD.MOV.U32 R4, RZ, RZ, R19 ;  /* 0x000000ffff047224 */ /* 0x000fe400078e0013 */
[----:B------:R-:W-:Y:S01]  /*64d0*/  IMAD.MOV.U32 R5, RZ, RZ, R23 ;  /* 0x000000ffff057224 */ /* 0x000fe200078e0017 */
[----:B-1----:R-:W-:Y:S06]  /*64e0*/  @!P1 BRA `(.L_x_126) ;  /* 0x0000000000289947 */ /* 0x002fec0003800000 */
[----:B------:R-:W-:Y:S02]  /*64f0*/  ULDC UR4, c[0x0][0x64c] ;  /* 0x0001930000047ab9 */ /* 0x000fe40000000800 */
[----:B------:R-:W-:-:S05]  /*6500*/  IADD3 R5, P1, R19, UR4, RZ ;  /* 0x0000000413057c10 */ /* 0x000fca000ff3e0ff */
[----:B------:R-:W-:-:S04]  /*6510*/  IMAD.X R23, RZ, RZ, R23, P1 ;  /* 0x000000ffff177224 */ /* 0x000fc800008e0617 */
[----:B------:R-:W-:-:S04]  /*6520*/  IMAD.WIDE.U32 R6, R23, UR8, RZ ;  /* 0x0000000817067c25 */ /* 0x000fc8000f8e00ff */
[----:B------:R-:W-:-:S04]  /*6530*/  IMAD.WIDE.U32 R6, P1, R5, UR9, R6 ;  /* 0x0000000905067c25 */ /* 0x000fc8000f820006 */
[----:B------:R-:W-:-:S04]  /*6540*/  IMAD.WIDE.U32 R4, R5, UR8, RZ ;  /* 0x0000000805047c25 */ /* 0x000fc8000f8e00ff */
[----:B------:R-:W-:Y:S01]  /*6550*/  IMAD.MOV.U32 R4, RZ, RZ, R7 ;  /* 0x000000ffff047224 */ /* 0x000fe200078e0007 */
[----:B------:R-:W-:Y:S01]  /*6560*/  IADD3 RZ, P3, R5, R6, RZ ;  /* 0x0000000605ff7210 */ /* 0x000fe20007f7e0ff */
[----:B------:R-:W-:-:S04]  /*6570*/  IMAD.X R5, RZ, RZ, RZ, P1 ;  /* 0x000000ffff057224 */ /* 0x000fc800008e06ff */
[----:B------:R-:W-:-:S08]  /*6580*/  IMAD.WIDE.U32.X R4, R23, UR9, R4, P3 ;  /* 0x0000000917047c25 */ /* 0x000fd000098e0404 */
.L_x_126:
[----:B------:R-:W-:Y:S01]  /*6590*/  ISETP.NE.AND P1, PT, R2, 0x1, PT ;  /* 0x000000010200780c */ /* 0x000fe20003f25270 */
[----:B------:R-:W-:Y:S01]  /*65a0*/  ULDC UR4, c[0x0][0x648] ;  /* 0x0001920000047ab9 */ /* 0x000fe20000000800 */
[----:B------:R-:W-:Y:S01]  /*65b0*/  LOP3.LUT R20, R20, UR16, RZ, 0xc0, !PT ;  /* 0x0000001014147c12 */ /* 0x000fe2000f8ec0ff */
[----:B------:R-:W-:Y:S01]  /*65c0*/  IMAD.MOV R22, RZ, RZ, -R22 ;  /* 0x000000ffff167224 */ /* 0x000fe200078e0a16 */
[----:B------:R-:W-:Y:S01]  /*65d0*/  SHF.R.U64 R5, R4, UR4, R5 ;  /* 0x0000000404057c19 */ /* 0x000fe20008001205 */
[----:B------:R-:W-:Y:S01]  /*65e0*/  ULDC UR4, c[0x0][0x638] ;  /* 0x00018e0000047ab9 */ /* 0x000fe20000000800 */
[----:B------:R-:W-:Y:S01]  /*65f0*/  LOP3.LUT R6, R9, UR15, RZ, 0xc0, !PT ;  /* 0x0000000f09067c12 */ /* 0x000fe2000f8ec0ff */
[----:B------:R-:W-:Y:S02]  /*6600*/  ULDC UR5, c[0x0][0x610] ;  /* 0x0001840000057ab9 */ /* 0x000fe40000000800 */
[----:B------:R-:W-:Y:S02]  /*6610*/  IMAD.MOV R4, RZ, RZ, -R5 ;  /* 0x000000ffff047224 */ /* 0x000fe400078e0a05 */
[----:B------:R-:W-:-:S02]  /*6620*/  IMAD R20, R5, UR17, R20 ;  /* 0x0000001105147c24 */ /* 0x000fc4000f8e0214 */
[----:B0-----:R-:W-:Y:S02]  /*6630*/  @P1 IMAD R15, R21, R22, R14 ;  /* 0x00000016150f1224 */ /* 0x001fe400078e020e */
[----:B------:R-:W-:Y:S01]  /*6640*/  IMAD R19, R4, UR4, R19 ;  /* 0x0000000404137c24 */ /* 0x000fe2000f8e0213 */
[----:B------:R-:W-:Y:S01]  /*6650*/  ULDC UR4, c[0x0][0x600] ;  /* 0x0001800000047ab9 */ /* 0x000fe20000000800 */
[----:B------:R-:W-:Y:S02]  /*6660*/  IMAD R15, R20, UR5, R15 ;  /* 0x00000005140f7c24 */ /* 0x000fe4000f8e020f */
[----:B------:R-:W-:Y:S02]  /*6670*/  IMAD R6, R19, UR4, R6 ;  /* 0x0000000413067c24 */ /* 0x000fe4000f8e0206 */
[----:B------:R-:W-:-:S03]  /*6680*/  IMAD.MOV.U32 R4, RZ, RZ, 0x1 ;  /* 0x00000001ff047424 */ /* 0x000fc600078e00ff */
[----:B------:R-:W-:Y:S02]  /*6690*/  SEL R20, R6, R15, !P1 ;  /* 0x0000000f06147207 */ /* 0x000fe40004800000 */
[----:B------:R-:W-:-:S07]  /*66a0*/  SEL R19, R15, R6, !P1 ;  /* 0x000000060f137207 */ /* 0x000fce0004800000 */
.L_x_124:
[----:B------:R-:W-:Y:S05]  /*66b0*/  BSYNC B1 ;  /* 0x0000000000017941 */ /* 0x000fea0003800000 */
.L_x_123:
[----:B------:R-:W-:-:S13]  /*66c0*/  LOP3.LUT P1, RZ, R4, 0xff, RZ, 0xc0, !PT ;  /* 0x000000ff04ff7812 */ /* 0x000fda000782c0ff */
[----:B------:R-:W-:Y:S05]  /*66d0*/  @P1 BRA `(.L_x_127) ;  /* 0xfffffff4004c1947 */ /* 0x000fea000383ffff */
[----:B------:R-:W-:Y:S05]  /*66e0*/  BSYNC B0 ;  /* 0x0000000000007941 */ /* 0x000fea0003800000 */
.L_x_115:
[----:B------:R-:W-:-:S03]  /*66f0*/  UMOV UR4, 0xffffffff ;  /* 0xffffffff00047882 */ /* 0x000fc60000000000 */
[----:B------:R-:W-:Y:S05]  /*6700*/  BRA.DIV UR4, `(.L_x_128) ;  /* 0x0000000a04ec7947 */ /* 0x000fea000b800000 */
[----:B------:R-:W-:-:S13]  /*6710*/  ELECT P6, URZ, PT ;  /* 0x00000000003f782f */ /* 0x000fda00038c0000 */
.L_x_155:
[----:B------:R-:W-:Y:S04]  /*6720*/  BSSY B0, `(.L_x_129) ;  /* 0x00000a0000007945 */ /* 0x000fe80003800000 */
[----:B------:R-:W-:Y:S05]  /*6730*/  @!P6 BRA `(.L_x_130) ;  /* 0x000000080078e947 */ /* 0x000fea0003800000 */
[----:B------:R-:W-:-:S04]  /*6740*/  LOP3.LUT R18, R18, 0x2, RZ, 0xfc, !PT ;  /* 0x0000000212127812 */ /* 0x000fc800078efcff */
[----:B------:R-:W-:-:S13]  /*6750*/  ISETP.NE.AND P0, PT, R18, 0x3, PT ;  /* 0x000000031200780c */ /* 0x000fda0003f05270 */
[----:B------:R-:W-:Y:S05]  /*6760*/  @!P0 BRA `(.L_x_131) ;  /* 0x0000000000048947 */ /* 0x000fea0003800000 */
[----:B------:R-:W-:Y:S01]  /*6770*/  BPT.TRAP 0x1 ;  /* 0x000000040000795c */ /* 0x000fe20000300000 */
.L_x_131:
[----:B------:R-:W0:Y:S01]  /*6780*/  S2R R3, SR_CgaCtaId ;  /* 0x0000000000037919 */ /* 0x000e220000008800 */
[----:B------:R-:W-:-:S04]  /*6790*/  MOV R2, 0x400 ;  /* 0x0000040000027802 */ /* 0x000fc80000000f00 */
[----:B0-----:R-:W-:Y:S02]  /*67a0*/  LEA R3, R3, R2, 0x18 ;  /* 0x0000000203037211 */ /* 0x001fe400078ec0ff */
[----:B------:R-:W-:-:S03]  /*67b0*/  SHF.L.U32 R2, R0, 0x1f, RZ ;  /* 0x0000001f00027819 */ /* 0x000fc600000006ff */
[----:B------:R-:W-:-:S04]  /*67c0*/  VIADD R3, R3, 0x88 ;  /* 0x0000008803037836 */ /* 0x000fc80000000000 */
[C---:B------:R-:W-:Y:S02]  /*67d0*/  IMAD R7, R12.reuse, 0x8, R3 ;  /* 0x000000080c077824 */ /* 0x040fe400078e0203 */
[----:B------:R-:W-:Y:S02]  /*67e0*/  VIADD R12, R12, 0x1 ;  /* 0x000000010c0c7836 */ /* 0x000fe40000000000 */
[----:B------:R-:W0:Y:S03]  /*67f0*/  SYNCS.PHASECHK.TRANS64.TRYWAIT P0, [R7+URZ], R2 ;  /* 0x00000002070075a7 */ /* 0x000e26000800017f */
[----:B------:R-:W-:-:S04]  /*6800*/  ISETP.NE.AND P1, PT, R12, 0x11, PT ;  /* 0x000000110c00780c */ /* 0x000fc80003f25270 */
[----:B------:R-:W-:Y:S02]  /*6810*/  SEL R5, RZ, 0x1, P1 ;  /* 0x00000001ff057807 */ /* 0x000fe40000800000 */
[----:B------:R-:W-:Y:S02]  /*6820*/  SEL R12, R12, RZ, P1 ;  /* 0x000000ff0c0c7207 */ /* 0x000fe40000800000 */
[----:B------:R-:W-:-:S03]  /*6830*/  LOP3.LUT R5, R0, R5, RZ, 0x3c, !PT ;  /* 0x0000000500057212 */ /* 0x000fc600078e3cff */
[----:B------:R-:W-:Y:S01]  /*6840*/  IMAD R9, R12, 0x8, R3 ;  /* 0x000000080c097824 */ /* 0x000fe200078e0203 */
[----:B------:R-:W-:Y:S01]  /*6850*/  SHF.L.U32 R4, R5, 0x1f, RZ ;  /* 0x0000001f05047819 */ /* 0x000fe200000006ff */
[----:B0-----:R-:W-:Y:S06]  /*6860*/  @!P0 BRA `(.L_x_132) ;  /* 0x0000000800b48947 */ /* 0x001fec0003800000 */
.L_x_156:
[----:B------:R-:W1:Y:S01]  /*6870*/  SYNCS.PHASECHK.TRANS64.TRYWAIT P0, [R9+URZ], R4 ;  /* 0x00000004090075a7 */ /* 0x000e62000800017f */
[----:B------:R-:W-:-:S05]  /*6880*/  VIADD R0, R12, 0x1 ;  /* 0x000000010c007836 */ /* 0x000fca0000000000 */
[----:B------:R-:W-:-:S04]  /*6890*/  ISETP.NE.AND P1, PT, R0, 0x11, PT ;  /* 0x000000110000780c */ /* 0x000fc80003f25270 */
[----:B0-----:R-:W-:Y:S02]  /*68a0*/  SEL R2, RZ, 0x1, P1 ;  /* 0x00000001ff027807 */ /* 0x001fe40000800000 */
[----:B------:R-:W-:Y:S02]  /*68b0*/  SEL R0, R0, RZ, P1 ;  /* 0x000000ff00007207 */ /* 0x000fe40000800000 */
[----:B------:R-:W-:-:S03]  /*68c0*/  LOP3.LUT R7, R5, R2, RZ, 0x3c, !PT ;  /* 0x0000000205077212 */ /* 0x000fc600078e3cff */
[----:B------:R-:W-:Y:S01]  /*68d0*/  IMAD R6, R0, 0x8, R3 ;  /* 0x0000000800067824 */ /* 0x000fe200078e0203 */
[----:B------:R-:W-:Y:S01]  /*68e0*/  SHF.L.U32 R5, R7, 0x1f, RZ ;  /* 0x0000001f07057819 */ /* 0x000fe200000006ff */
[----:B-1----:R-:W-:Y:S06]  /*68f0*/  @!P0 BRA `(.L_x_133) ;  /* 0x0000000800a48947 */ /* 0x002fec0003800000 */
.L_x_157:
[----:B------:R-:W1:Y:S01]  /*6900*/  SYNCS.PHASECHK.TRANS64.TRYWAIT P0, [R6+URZ], R5 ;  /* 0x00000005060075a7 */ /* 0x000e62000800017f */
[----:B------:R-:W-:-:S05]  /*6910*/  VIADD R0, R0, 0x1 ;  /* 0x0000000100007836 */ /* 0x000fca0000000000 */
[----:B------:R-:W-:-:S04]  /*6920*/  ISETP.NE.AND P1, PT, R0, 0x11, PT ;  /* 0x000000110000780c */ /* 0x000fc80003f25270 */
[----:B------:R-:W-:Y:S02]  /*6930*/  SEL R2, RZ, 0x1, P1 ;  /* 0x00000001ff027807 */ /* 0x000fe40000800000 */
[----:B------:R-:W-:Y:S02]  /*6940*/  SEL R0, R0, RZ, P1 ;  /* 0x000000ff00007207 */ /* 0x000fe40000800000 */
[----:B------:R-:W-:-:S03]  /*6950*/  LOP3.LUT R7, R7, R2, RZ, 0x3c, !PT ;  /* 0x0000000207077212 */ /* 0x000fc600078e3cff */
[----:B0-----:R-:W-:Y:S01]  /*6960*/  IMAD R9, R0, 0x8, R3 ;  /* 0x0000000800097824 */ /* 0x001fe200078e0203 */
[----:B------:R-:W-:Y:S01]  /*6970*/  SHF.L.U32 R4, R7, 0x1f, RZ ;  /* 0x0000001f07047819 */ /* 0x000fe200000006ff */
[----:B-1----:R-:W-:Y:S06]  /*6980*/  @!P0 BRA `(.L_x_134) ;  /* 0x0000000800948947 */ /* 0x002fec0003800000 */
.L_x_158:
        /* <DEDUP_REMOVED lines=9> */
.L_x_159:
        /* <DEDUP_REMOVED lines=9> */
.L_x_160:
        /* <DEDUP_REMOVED lines=9> */
.L_x_161:
        /* <DEDUP_REMOVED lines=9> */
.L_x_162:
        /* <DEDUP_REMOVED lines=9> */
.L_x_163:
        /* <DEDUP_REMOVED lines=9> */
.L_x_164:
        /* <DEDUP_REMOVED lines=9> */
.L_x_165:
        /* <DEDUP_REMOVED lines=9> */
.L_x_166:
        /* <DEDUP_REMOVED lines=9> */
.L_x_167:
        /* <DEDUP_REMOVED lines=9> */
.L_x_168:
        /* <DEDUP_REMOVED lines=9> */
.L_x_169:
        /* <DEDUP_REMOVED lines=9> */
.L_x_170:
[----:B------:R-:W1:Y:S01]  /*7050*/  SYNCS.PHASECHK.TRANS64.TRYWAIT P0, [R9+URZ], R4 ;  /* 0x00000004090075a7 */ /* 0x000e62000800017f */
[----:B------:R-:W-:-:S05]  /*7060*/  VIADD R0, R0, 0x1 ;  /* 0x0000000100007836 */ /* 0x000fca0000000000 */
[----:B------:R-:W-:-:S04]  /*7070*/  ISETP.NE.AND P1, PT, R0, 0x11, PT ;  /* 0x000000110000780c */ /* 0x000fc80003f25270 */
[----:B------:R-:W-:Y:S02]  /*7080*/  SEL R2, RZ, 0x1, P1 ;  /* 0x00000001ff027807 */ /* 0x000fe40000800000 */
[----:B------:R-:W-:Y:S02]  /*7090*/  SEL R0, R0, RZ, P1 ;  /* 0x000000ff00007207 */ /* 0x000fe40000800000 */
[----:B------:R-:W-:Y:S01]  /*70a0*/  LOP3.LUT R2, R7, R2, RZ, 0x3c, !PT ;  /* 0x0000000207027212 */ /* 0x000fe200078e3cff */
[----:B-1----:R-:W-:Y:S06]  /*70b0*/  @!P0 BRA `(.L_x_147) ;  /* 0x0000000400cc8947 */ /* 0x002fec0003800000 */
.L_x_171:
[----:B------:R-:W-:Y:S01]  /*70c0*/  IMAD R3, R0, 0x8, R3 ;  /* 0x0000000800037824 */ /* 0x000fe200078e0203 */
[----:B------:R-:W-:-:S07]  /*70d0*/  SHF.L.U32 R0, R2, 0x1f, RZ ;  /* 0x0000001f02007819 */ /* 0x000fce00000006ff */
.L_x_148:
[----:B--2---:R2:W3:Y:S02]  /*70e0*/  SYNCS.PHASECHK.TRANS64.TRYWAIT P0, [R3+URZ], R0 ;  /* 0x00000000030075a7 */ /* 0x0044e4000800017f */
[----:B---3--:R-:W-:Y:S05]  /*70f0*/  @!P0 NANOSLEEP.SYNCS 0x989680 ;  /* 0x009896800000895d */ /* 0x008fea0003900000 */
[----:B------:R-:W3:Y:S02]  /*7100*/  @!P0 SYNCS.PHASECHK.TRANS64 P0, [R3+URZ], R0 ;  /* 0x00000000030085a7 */ /* 0x000ee4000800007f */
[----:B---3--:R-:W-:Y:S05]  /*7110*/  @!P0 BRA `(.L_x_148) ;  /* 0xfffffffc00f08947 */ /* 0x008fea000383ffff */
.L_x_130:
[----:B------:R-:W-:Y:S05]  /*7120*/  BSYNC B0 ;  /* 0x0000000000007941 */ /* 0x000fea0003800000 */
.L_x_129:
[----:B------:R-:W-:Y:S05]  /*7130*/  EXIT ;  /* 0x000000000000794d */ /* 0x000fea0003800000 */
.L_x_18:
[----:B-1----:R1:W2:Y:S02]  /*7140*/  SYNCS.PHASECHK.TRANS64.TRYWAIT P1, [R3+URZ], R0 ;  /* 0x00000000030075a7 */ /* 0x0022a4000802017f */
[----:B--2---:R-:W-:Y:S05]  /*7150*/  @!P1 NANOSLEEP.SYNCS 0x989680 ;  /* 0x009896800000995d */ /* 0x004fea0003900000 */
[----:B------:R-:W2:Y:S02]  /*7160*/  @!P1 SYNCS.PHASECHK.TRANS64 P1, [R3+URZ], R0 ;  /* 0x00000000030095a7 */ /* 0x000ea4000802007f */
[----:B--2---:R-:W-:Y:S05]  /*7170*/  @!P1 BRA `(.L_x_18) ;  /* 0xfffffffc00f09947 */ /* 0x004fea000383ffff */
[----:B------:R-:W-:Y:S05]  /*7180*/  BRA `(.L_x_17) ;  /* 0xffffffa400347947 */ /* 0x000fea000383ffff */
.L_x_23:
[----:B-1----:R-:W-:-:S04]  /*7190*/  IMAD.U32 R4, RZ, RZ, UR7 ;  /* 0x00000007ff047e24 */ /* 0x002fc8000f8e00ff */
[----:B------:R1:W2:Y:S03]  /*71a0*/  SYNCS.PHASECHK.TRANS64.TRYWAIT P1, [R4+URZ], R3 ;  /* 0x00000003040075a7 */ /* 0x0002a6000802017f */
[----:B--2---:R-:W-:Y:S05]  /*71b0*/  @!P1 NANOSLEEP.SYNCS 0x989680 ;  /* 0x009896800000995d */ /* 0x004fea0003900000 */
[----:B------:R-:W2:Y:S02]  /*71c0*/  @!P1 SYNCS.PHASECHK.TRANS64 P1, [R4+URZ], R3 ;  /* 0x00000003040095a7 */ /* 0x000ea4000802007f */
[----:B--2---:R-:W-:Y:S05]  /*71d0*/  @!P1 BRA `(.L_x_23) ;  /* 0xfffffffc00ec9947 */ /* 0x004fea000383ffff */
[----:B------:R-:W-:Y:S05]  /*71e0*/  BRA `(.L_x_22) ;  /* 0xffffffa800847947 */ /* 0x000fea000383ffff */
.L_x_116:
[----:B------:R-:W-:Y:S01]  /*71f0*/  BSSY B1, `(.L_x_149) ;  /* 0x0000006000017945 */ /* 0x000fe20003800000 */
[----:B------:R-:W-:-:S07]  /*7200*/  IMAD.MOV.U32 R15, RZ, RZ, -0x1 ;  /* 0xffffffffff0f7424 */ /* 0x000fce00078e00ff */
[----:B------:R-:W-:Y:S05]  /*7210*/  WARPSYNC.COLLECTIVE R15, `(.L_x_150) ;  /* 0x000000000f0c7348 */ /* 0x000fea0003c00000 */
[----:B------:R-:W-:Y:S02]  /*7220*/  ELECT P6, UR62, PT ;  /* 0x00000000003e782f */ /* 0x000fe400038c0000 */
[----:B------:R-:W-:Y:S01]  /*7230*/  MOV R14, UR62 ;  /* 0x0000003e000e7c02 */ /* 0x000fe20008000f00 */
[----:B------:R-:W-:Y:S10]  /*7240*/  ENDCOLLECTIVE ;  /* 0x000000000000791b */ /* 0x000ff40003800000 */
.L_x_150:
[----:B------:R-:W-:Y:S05]  /*7250*/  BSYNC B1 ;  /* 0x0000000000017941 */ /* 0x000fea0003800000 */
.L_x_149:
[----:B------:R-:W-:Y:S05]  /*7260*/  BRA `(.L_x_151) ;  /* 0xffffffe800747947 */ /* 0x000fea000383ffff */
.L_x_119:
[----:B0-----:R0:W1:Y:S02]  /*7270*/  SYNCS.PHASECHK.TRANS64.TRYWAIT P1, [R14+URZ+0x88], R7 ;  /* 0x000088070e0075a7 */ /* 0x001064000802017f */
[----:B-1----:R-:W-:Y:S05]  /*7280*/  @!P1 NANOSLEEP.SYNCS 0x989680 ;  /* 0x009896800000995d */ /* 0x002fea0003900000 */
[----:B------:R-:W1:Y:S02]  /*7290*/  @!P1 SYNCS.PHASECHK.TRANS64 P1, [R14+URZ+0x88], R7 ;  /* 0x000088070e0095a7 */ /* 0x000e64000802007f */
[----:B-1----:R-:W-:Y:S05]  /*72a0*/  @!P1 BRA `(.L_x_119) ;  /* 0xfffffffc00f09947 */ /* 0x002fea000383ffff */
[----:B------:R-:W-:Y:S05]  /*72b0*/  BRA `(.L_x_152) ;  /* 0xffffffe800a87947 */ /* 0x000fea000383ffff */
.L_x_128:
[----:B------:R-:W-:Y:S01]  /*72c0*/  BSSY B0, `(.L_x_153) ;  /* 0x0000006000007945 */ /* 0x000fe20003800000 */
[----:B------:R-:W-:-:S07]  /*72d0*/  IMAD.MOV.U32 R15, RZ, RZ, -0x1 ;  /* 0xffffffffff0f7424 */ /* 0x000fce00078e00ff */
[----:B------:R-:W-:Y:S05]  /*72e0*/  WARPSYNC.COLLECTIVE R15, `(.L_x_154) ;  /* 0x000000000f0c7348 */ /* 0x000fea0003c00000 */
[----:B------:R-:W-:Y:S02]  /*72f0*/  ELECT P6, UR62, PT ;  /* 0x00000000003e782f */ /* 0x000fe400038c0000 */
[----:B------:R-:W-:Y:S01]  /*7300*/  MOV R14, UR62 ;  /* 0x0000003e000e7c02 */ /* 0x000fe20008000f00 */
[----:B------:R-:W-:Y:S10]  /*7310*/  ENDCOLLECTIVE ;  /* 0x000000000000791b */ /* 0x000ff40003800000 */
.L_x_154:
[----:B------:R-:W-:Y:S05]  /*7320*/  BSYNC B0 ;  /* 0x0000000000007941 */ /* 0x000fea0003800000 */
.L_x_153:
[----:B------:R-:W-:Y:S05]  /*7330*/  BRA `(.L_x_155) ;  /* 0xfffffff000f87947 */ /* 0x000fea000383ffff */
.L_x_132:
[----:B0-----:R0:W1:Y:S02]  /*7340*/  SYNCS.PHASECHK.TRANS64.TRYWAIT P0, [R7+URZ], R2 ;  /* 0x00000002070075a7 */ /* 0x001064000800017f */
[----:B-1----:R-:W-:Y:S05]  /*7350*/  @!P0 NANOSLEEP.SYNCS 0x989680 ;  /* 0x009896800000895d */ /* 0x002fea0003900000 */
[----:B------:R-:W1:Y:S02]  /*7360*/  @!P0 SYNCS.PHASECHK.TRANS64 P0, [R7+URZ], R2 ;  /* 0x00000002070085a7 */ /* 0x000e64000800007f */
[----:B-1----:R-:W-:Y:S05]  /*7370*/  @!P0 BRA `(.L_x_132) ;  /* 0xfffffffc00f08947 */ /* 0x002fea000383ffff */
[----:B------:R-:W-:Y:S05]  /*7380*/  BRA `(.L_x_156) ;  /* 0xfffffff400387947 */ /* 0x000fea000383ffff */
.L_x_133:
[----:B0-----:R0:W1:Y:S02]  /*7390*/  SYNCS.PHASECHK.TRANS64.TRYWAIT P0, [R9+URZ], R4 ;  /* 0x00000004090075a7 */ /* 0x001064000800017f */
[----:B-1----:R-:W-:Y:S05]  /*73a0*/  @!P0 NANOSLEEP.SYNCS 0x989680 ;  /* 0x009896800000895d */ /* 0x002fea0003900000 */
[----:B------:R-:W1:Y:S02]  /*73b0*/  @!P0 SYNCS.PHASECHK.TRANS64 P0, [R9+URZ], R4 ;  /* 0x00000004090085a7 */ /* 0x000e64000800007f */
[----:B-1----:R-:W-:Y:S05]  /*73c0*/  @!P0 BRA `(.L_x_133) ;  /* 0xfffffffc00f08947 */ /* 0x002fea000383ffff */
[----:B------:R-:W-:Y:S05]  /*73d0*/  BRA `(.L_x_157) ;  /* 0xfffffff400487947 */ /* 0x000fea000383ffff */
.L_x_134:
[----:B0-----:R0:W1:Y:S02]  /*73e0*/  SYNCS.PHASECHK.TRANS64.TRYWAIT P0, [R6+URZ], R5 ;  /* 0x00000005060075a7 */ /* 0x001064000800017f */
[----:B-1----:R-:W-:Y:S05]  /*73f0*/  @!P0 NANOSLEEP.SYNCS 0x989680 ;  /* 0x009896800000895d */ /* 0x002fea0003900000 */
[----:B------:R-:W1:Y:S02]  /*7400*/  @!P0 SYNCS.PHASECHK.TRANS64 P0, [R6+URZ], R5 ;  /* 0x00000005060085a7 */ /* 0x000e64000800007f */
[----:B-1----:R-:W-:Y:S05]  /*7410*/  @!P0 BRA `(.L_x_134) ;  /* 0xfffffffc00f08947 */ /* 0x002fea000383ffff */
[----:B------:R-:W-:Y:S05]  /*7420*/  BRA `(.L_x_158) ;  /* 0xfffffff400587947 */ /* 0x000fea000383ffff */
.L_x_135:
[----:B0-----:R0:W1:Y:S02]  /*7430*/  SYNCS.PHASECHK.TRANS64.TRYWAIT P0, [R9+URZ], R4 ;  /* 0x00000004090075a7 */ /* 0x001064000800017f */
[----:B-1----:R-:W-:Y:S05]  /*7440*/  @!P0 NANOSLEEP.SYNCS 0x989680 ;  /* 0x009896800000895d */ /* 0x002fea0003900000 */
[----:B------:R-:W1:Y:S02]  /*7450*/  @!P0 SYNCS.PHASECHK.TRANS64 P0, [R9+URZ], R4 ;  /* 0x00000004090085a7 */ /* 0x000e64000800007f */
[----:B-1----:R-:W-:Y:S05]  /*7460*/  @!P0 BRA `(.L_x_135) ;  /* 0xfffffffc00f08947 */ /* 0x002fea000383ffff */
[----:B------:R-:W-:Y:S05]  /*7470*/  BRA `(.L_x_159) ;  /* 0xfffffff400687947 */ /* 0x000fea000383ffff */
.L_x_136:
[----:B0-----:R0:W1:Y:S02]  /*7480*/  SYNCS.PHASECHK.TRANS64.TRYWAIT P0, [R6+URZ], R5 ;  /* 0x00000005060075a7 */ /* 0x001064000800017f */
[----:B-1----:R-:W-:Y:S05]  /*7490*/  @!P0 NANOSLEEP.SYNCS 0x989680 ;  /* 0x009896800000895d */ /* 0x002fea0003900000 */
[----:B------:R-:W1:Y:S02]  /*74a0*/  @!P0 SYNCS.PHASECHK.TRANS64 P0, [R6+URZ], R5 ;  /* 0x00000005060085a7 */ /* 0x000e64000800007f */
[----:B-1----:R-:W-:Y:S05]  /*74b0*/  @!P0 BRA `(.L_x_136) ;  /* 0xfffffffc00f08947 */ /* 0x002fea000383ffff */
[----:B------:R-:W-:Y:S05]  /*74c0*/  BRA `(.L_x_160) ;  /* 0xfffffff400787947 */ /* 0x000fea000383ffff */
.L_x_137:
[----:B0-----:R0:W1:Y:S02]  /*74d0*/  SYNCS.PHASECHK.TRANS64.TRYWAIT P0, [R9+URZ], R4 ;  /* 0x00000004090075a7 */ /* 0x001064000800017f */
[----:B-1----:R-:W-:Y:S05]  /*74e0*/  @!P0 NANOSLEEP.SYNCS 0x989680 ;  /* 0x009896800000895d */ /* 0x002fea0003900000 */
[----:B------:R-:W1:Y:S02]  /*74f0*/  @!P0 SYNCS.PHASECHK.TRANS64 P0, [R9+URZ], R4 ;  /* 0x00000004090085a7 */ /* 0x000e64000800007f */
[----:B-1----:R-:W-:Y:S05]  /*7500*/  @!P0 BRA `(.L_x_137) ;  /* 0xfffffffc00f08947 */ /* 0x002fea000383ffff */
[----:B------:R-:W-:Y:S05]  /*7510*/  BRA `(.L_x_161) ;  /* 0xfffffff400887947 */ /* 0x000fea000383ffff */
.L_x_138:
[----:B0-----:R0:W1:Y:S02]  /*7520*/  SYNCS.PHASECHK.TRANS64.TRYWAIT P0, [R6+URZ], R5 ;  /* 0x00000005060075a7 */ /* 0x001064000800017f */
[----:B-1----:R-:W-:Y:S05]  /*7530*/  @!P0 NANOSLEEP.SYNCS 0x989680 ;  /* 0x009896800000895d */ /* 0x002fea0003900000 */
[----:B------:R-:W1:Y:S02]  /*7540*/  @!P0 SYNCS.PHASECHK.TRANS64 P0, [R6+URZ], R5 ;  /* 0x00000005060085a7 */ /* 0x000e64000800007f */
[----:B-1----:R-:W-:Y:S05]  /*7550*/  @!P0 BRA `(.L_x_138) ;  /* 0xfffffffc00f08947 */ /* 0x002fea000383ffff */
[----:B------:R-:W-:Y:S05]  /*7560*/  BRA `(.L_x_162) ;  /* 0xfffffff400987947 */ /* 0x000fea000383ffff */
.L_x_139:
[----:B0-----:R0:W1:Y:S02]  /*7570*/  SYNCS.PHASECHK.TRANS64.TRYWAIT P0, [R9+URZ], R4 ;  /* 0x00000004090075a7 */ /* 0x001064000800017f */
[----:B-1----:R-:W-:Y:S05]  /*7580*/  @!P0 NANOSLEEP.SYNCS 0x989680 ;  /* 0x009896800000895d */ /* 0x002fea0003900000 */
[----:B------:R-:W1:Y:S02]  /*7590*/  @!P0 SYNCS.PHASECHK.TRANS64 P0, [R9+URZ], R4 ;  /* 0x00000004090085a7 */ /* 0x000e64000800007f */
[----:B-1----:R-:W-:Y:S05]  /*75a0*/  @!P0 BRA `(.L_x_139) ;  /* 0xfffffffc00f08947 */ /* 0x002fea000383ffff */
[----:B------:R-:W-:Y:S05]  /*75b0*/  BRA `(.L_x_163) ;  /* 0xfffffff400a87947 */ /* 0x000fea000383ffff */
.L_x_140:
[----:B0-----:R0:W1:Y:S02]  /*75c0*/  SYNCS.PHASECHK.TRANS64.TRYWAIT P0, [R6+URZ], R5 ;  /* 0x00000005060075a7 */ /* 0x001064000800017f */
[----:B-1----:R-:W-:Y:S05]  /*75d0*/  @!P0 NANOSLEEP.SYNCS 0x989680 ;  /* 0x009896800000895d */ /* 0x002fea0003900000 */
[----:B------:R-:W1:Y:S02]  /*75e0*/  @!P0 SYNCS.PHASECHK.TRANS64 P0, [R6+URZ], R5 ;  /* 0x00000005060085a7 */ /* 0x000e64000800007f */
[----:B-1----:R-:W-:Y:S05]  /*75f0*/  @!P0 BRA `(.L_x_140) ;  /* 0xfffffffc00f08947 */ /* 0x002fea000383ffff */
[----:B------:R-:W-:Y:S05]  /*7600*/  BRA `(.L_x_164) ;  /* 0xfffffff400b87947 */ /* 0x000fea000383ffff */
.L_x_141:
[----:B0-----:R0:W1:Y:S02]  /*7610*/  SYNCS.PHASECHK.TRANS64.TRYWAIT P0, [R9+URZ], R4 ;  /* 0x00000004090075a7 */ /* 0x001064000800017f */
[----:B-1----:R-:W-:Y:S05]  /*7620*/  @!P0 NANOSLEEP.SYNCS 0x989680 ;  /* 0x009896800000895d */ /* 0x002fea0003900000 */
[----:B------:R-:W1:Y:S02]  /*7630*/  @!P0 SYNCS.PHASECHK.TRANS64 P0, [R9+URZ], R4 ;  /* 0x00000004090085a7 */ /* 0x000e64000800007f */
[----:B-1----:R-:W-:Y:S05]  /*7640*/  @!P0 BRA `(.L_x_141) ;  /* 0xfffffffc00f08947 */ /* 0x002fea000383ffff */
[----:B------:R-:W-:Y:S05]  /*7650*/  BRA `(.L_x_165) ;  /* 0xfffffff400c87947 */ /* 0x000fea000383ffff */
.L_x_142:
[----:B0-----:R0:W1:Y:S02]  /*7660*/  SYNCS.PHASECHK.TRANS64.TRYWAIT P0, [R6+URZ], R5 ;  /* 0x00000005060075a7 */ /* 0x001064000800017f */
[----:B-1----:R-:W-:Y:S05]  /*7670*/  @!P0 NANOSLEEP.SYNCS 0x989680 ;  /* 0x009896800000895d */ /* 0x002fea0003900000 */
[----:B------:R-:W1:Y:S02]  /*7680*/  @!P0 SYNCS.PHASECHK.TRANS64 P0, [R6+URZ], R5 ;  /* 0x00000005060085a7 */ /* 0x000e64000800007f */
[----:B-1----:R-:W-:Y:S05]  /*7690*/  @!P0 BRA `(.L_x_142) ;  /* 0xfffffffc00f08947 */ /* 0x002fea000383ffff */
[----:B------:R-:W-:Y:S05]  /*76a0*/  BRA `(.L_x_166) ;  /* 0xfffffff400d87947 */ /* 0x000fea000383ffff */
.L_x_143:
[----:B0-----:R0:W1:Y:S02]  /*76b0*/  SYNCS.PHASECHK.TRANS64.TRYWAIT P0, [R9+URZ], R4 ;  /* 0x00000004090075a7 */ /* 0x001064000800017f */
[----:B-1----:R-:W-:Y:S05]  /*76c0*/  @!P0 NANOSLEEP.SYNCS 0x989680 ;  /* 0x009896800000895d */ /* 0x002fea0003900000 */
[----:B------:R-:W1:Y:S02]  /*76d0*/  @!P0 SYNCS.PHASECHK.TRANS64 P0, [R9+URZ], R4 ;  /* 0x00000004090085a7 */ /* 0x000e64000800007f */
[----:B-1----:R-:W-:Y:S05]  /*76e0*/  @!P0 BRA `(.L_x_143) ;  /* 0xfffffffc00f08947 */ /* 0x002fea000383ffff */
[----:B------:R-:W-:Y:S05]  /*76f0*/  BRA `(.L_x_167) ;  /* 0xfffffff400e87947 */ /* 0x000fea000383ffff */
.L_x_144:
[----:B0-----:R0:W1:Y:S02]  /*7700*/  SYNCS.PHASECHK.TRANS64.TRYWAIT P0, [R6+URZ], R5 ;  /* 0x00000005060075a7 */ /* 0x001064000800017f */
[----:B-1----:R-:W-:Y:S05]  /*7710*/  @!P0 NANOSLEEP.SYNCS 0x989680 ;  /* 0x009896800000895d */ /* 0x002fea0003900000 */
[----:B------:R-:W1:Y:S02]  /*7720*/  @!P0 SYNCS.PHASECHK.TRANS64 P0, [R6+URZ], R5 ;  /* 0x00000005060085a7 */ /* 0x000e64000800007f */
[----:B-1----:R-:W-:Y:S05]  /*7730*/  @!P0 BRA `(.L_x_144) ;  /* 0xfffffffc00f08947 */ /* 0x002fea000383ffff */
[----:B------:R-:W-:Y:S05]  /*7740*/  BRA `(.L_x_168) ;  /* 0xfffffff400f87947 */ /* 0x000fea000383ffff */
.L_x_145:
[----:B0-----:R0:W1:Y:S02]  /*7750*/  SYNCS.PHASECHK.TRANS64.TRYWAIT P0, [R9+URZ], R4 ;  /* 0x00000004090075a7 */ /* 0x001064000800017f */
[----:B-1----:R-:W-:Y:S05]  /*7760*/  @!P0 NANOSLEEP.SYNCS 0x989680 ;  /* 0x009896800000895d */ /* 0x002fea0003900000 */
[----:B------:R-:W1:Y:S02]  /*7770*/  @!P0 SYNCS.PHASECHK.TRANS64 P0, [R9+URZ], R4 ;  /* 0x00000004090085a7 */ /* 0x000e64000800007f */
[----:B-1----:R-:W-:Y:S05]  /*7780*/  @!P0 BRA `(.L_x_145) ;  /* 0xfffffffc00f08947 */ /* 0x002fea000383ffff */
[----:B------:R-:W-:Y:S05]  /*7790*/  BRA `(.L_x_169) ;  /* 0xfffffff800087947 */ /* 0x000fea000383ffff */
.L_x_146:
[----:B0-----:R0:W1:Y:S02]  /*77a0*/  SYNCS.PHASECHK.TRANS64.TRYWAIT P0, [R6+URZ], R5 ;  /* 0x00000005060075a7 */ /* 0x001064000800017f */
[----:B-1----:R-:W-:Y:S05]  /*77b0*/  @!P0 NANOSLEEP.SYNCS 0x989680 ;  /* 0x009896800000895d */ /* 0x002fea0003900000 */
[----:B------:R-:W1:Y:S02]  /*77c0*/  @!P0 SYNCS.PHASECHK.TRANS64 P0, [R6+URZ], R5 ;  /* 0x00000005060085a7 */ /* 0x000e64000800007f */
[----:B-1----:R-:W-:Y:S05]  /*77d0*/  @!P0 BRA `(.L_x_146) ;  /* 0xfffffffc00f08947 */ /* 0x002fea000383ffff */
[----:B------:R-:W-:Y:S05]  /*77e0*/  BRA `(.L_x_170) ;  /* 0xfffffff800187947 */ /* 0x000fea000383ffff */
.L_x_147:
[----:B-1----:R1:W2:Y:S02]  /*77f0*/  SYNCS.PHASECHK.TRANS64.TRYWAIT P0, [R9+URZ], R4 ;  /* 0x00000004090075a7 */ /* 0x0022a4000800017f */
[----:B--2---:R-:W-:Y:S05]  /*7800*/  @!P0 NANOSLEEP.SYNCS 0x989680 ;  /* 0x009896800000895d */ /* 0x004fea0003900000 */
[----:B------:R-:W2:Y:S02]  /*7810*/  @!P0 SYNCS.PHASECHK.TRANS64 P0, [R9+URZ], R4 ;  /* 0x00000004090085a7 */ /* 0x000ea4000800007f */
[----:B--2---:R-:W-:Y:S05]  /*7820*/  @!P0 BRA `(.L_x_147) ;  /* 0xfffffffc00f08947 */ /* 0x004fea000383ffff */
[----:B------:R-:W-:Y:S05]  /*7830*/  BRA `(.L_x_171) ;  /* 0xfffffff800207947 */ /* 0x000fea000383ffff */
.L_x_172:
[----:B------:R-:W-:-:S00]  /*7840*/  BRA `(.L_x_172) ;  /* 0xfffffffc00fc7947 */ /* 0x000fc0000383ffff */
[----:B------:R-:W-:-:S00]  /*7850*/  NOP ;  /* 0x0000000000007918 */ /* 0x000fc00000000000 */
        /* <DEDUP_REMOVED lines=10> */
.L_x_173:


//--------------------- .nv.global.init           --------------------------
	.section	.nv.global.init,"aw",@progbits
.nv.global.init:
	.type		$str$22,@object
	.size		$str$22,($str$23 - $str$22)
$str$22:
        /*0000*/ 	.byte	0x6b, 0x5f, 0x74, 0x69, 0x6c, 0x65, 0x5f, 0x63, 0x6f, 0x75, 0x6e, 0x74, 0x20, 0x3e, 0x3d, 0x20
        /*0010*/ 	.byte	0x31, 0x00
	.type		$str$23,@object
	.size		$str$23,(__unnamed_1 - $str$23)
$str$23:
        /*0012*/ 	.byte	0x2f, 0x74, 0x6d, 0x70, 0x2f, 0x63, 0x75, 0x74, 0x6c, 0x61, 0x73, 0x73, 0x5f, 0x73, 0x77, 0x65
        /*0022*/ 	.byte	0x65, 0x70, 0x5f, 0x73, 0x72, 0x63, 0x2f, 0x69, 0x6e, 0x63, 0x6c, 0x75, 0x64, 0x65, 0x2f, 0x63
        /*0032*/ 	.byte	0x75, 0x74, 0x6c, 0x61, 0x73, 0x73, 0x2f, 0x67, 0x65, 0x6d, 0x6d, 0x2f, 0x63, 0x6f, 0x6c, 0x6c
        /*0042*/ 	.byte	0x65, 0x63, 0x74, 0x69, 0x76, 0x65, 0x2f, 0x73, 0x6d, 0x39, 0x30, 0x5f, 0x6d, 0x6d, 0x61, 0x5f
        /*0052*/ 	.byte	0x74, 0x6d, 0x61, 0x5f, 0x67, 0x6d, 0x6d, 0x61, 0x5f, 0x73, 0x73, 0x5f, 0x77, 0x61, 0x72, 0x70
        /*0062*/ 	.byte	0x73, 0x70, 0x65, 0x63, 0x69, 0x61, 0x6c, 0x69, 0x7a, 0x65, 0x64, 0x2e, 0x68, 0x70, 0x70, 0x00
	.type		__unnamed_1,@object
	.size		__unnamed_1,(.L_0 - __unnamed_1)
__unnamed_1:
        /*0072*/ 	.byte	0x76, 0x6f, 0x69, 0x64, 0x20, 0x63, 0x75, 0x74, 0x6c, 0x61, 0x73, 0x73, 0x3a, 0x3a, 0x67, 0x65
        /* <DEDUP_REMOVED lines=179> */
        /*0bb2*/ 	.byte	0x64, 0x65, 0x6e, 0x74, 0x69, 0x74, 0x79, 0x5d, 0x00
.L_0:


//--------------------- .nv.shared._ZN7cutlass13device_kernelINS_4gemm6kernel13GemmUniversalIN4cute5tupleIJiiiiEEENS1_10collective13CollectiveMmaINS1_34MainloopSm90TmaGmmaWarpSpecializedILi17ENS5_IJNS4_1CILi1EEESB_SB_EEENS1_35KernelTmaWarpSpecializedCooperativeEEENS5_IJNSA_ILi128EEENSA_ILi80EEENSA_ILi32EEEEEENS_6half_tENS5_IJlSB_lEEESJ_SK_NS4_8TiledMMAINS4_8MMA_AtomIJNS4_4SM904GMMA25MMA_64x16x16_F32F16F16_SSILNSO_5MajorE0ELSQ_0ELNSO_7ScaleInE1ELSR_1EEEEEENS4_6LayoutINS5_IJNSA_ILi2EEESB_SB_EEENS5_IJSB_NSA_ILi0EEESX_EEEEENS5_IJNS4_10UnderscoreES10_S10_EEEEENS4_13SM90_TMA_LOADENS4_14ComposedLayoutINS4_7SwizzleILi2ELi4ELi3EEENS4_18smem_ptr_flag_bitsILi16EEENSU_INS5_IJNSA_ILi8EEESH_EEENS5_IJSH_SB_EEEEEEEvNS4_8identityES13_S1D_vS1E_EENS_8epilogue10collective6detail29Sm90TmaWarpSpecializedAdapterINS1H_15DefaultEpilogueISJ_SK_SK_NS1G_6thread17LinearCombinationISJ_Li1EffLNS1L_9ScaleType4KindE0ELNS_15FloatRoundStyleE2ESJ_EENS1_15EpilogueDefaultEEEEEvvEEEEvNT_6ParamsE --------------------------
	.section	.nv.shared._ZN7cutlass13device_kernelINS_4gemm6kernel13GemmUniversalIN4cute5tupleIJiiiiEEENS1_10collective13CollectiveMmaINS1_34MainloopSm90TmaGmmaWarpSpecializedILi17ENS5_IJNS4_1CILi1EEESB_SB_EEENS1_35KernelTmaWarpSpecializedCooperativeEEENS5_IJNSA_ILi128EEENSA_ILi80EEENSA_ILi32EEEEEENS_6half_tENS5_IJlSB_lEEESJ_SK_NS4_8TiledMMAINS4_8MMA_AtomIJNS4_4SM904GMMA25MMA_64x16x16_F32F16F16_SSILNSO_5MajorE0ELSQ_0ELNSO_7ScaleInE1ELSR_1EEEEEENS4_6LayoutINS5_IJNSA_ILi2EEESB_SB_EEENS5_IJSB_NSA_ILi0EEESX_EEEEENS5_IJNS4_10UnderscoreES10_S10_EEEEENS4_13SM90_TMA_LOADENS4_14ComposedLayoutINS4_7SwizzleILi2ELi4ELi3EEENS4_18smem_ptr_flag_bitsILi16EEENSU_INS5_IJNSA_ILi8EEESH_EEENS5_IJSH_SB_EEEEEEEvNS4_8identityES13_S1D_vS1E_EENS_8epilogue10collective6detail29Sm90TmaWarpSpecializedAdapterINS1H_15DefaultEpilogueISJ_SK_SK_NS1G_6thread17LinearCombinationISJ_Li1EffLNS1L_9ScaleType4KindE0ELNS_15FloatRoundStyleE2ESJ_EENS1_15EpilogueDefaultEEEEEvvEEEEvNT_6ParamsE,"aw",@nobits
	.sectionflags	@""
	.align	16
	.zero		1024


//--------------------- .nv.shared.reserved.0     --------------------------
	.section	.nv.shared.reserved.0,"aw",@nobits
	.weak		__nv_reservedSMEM_offset_0_alias
	.size		__nv_reservedSMEM_offset_0_alias, 0, 0
	.other		__nv_reservedSMEM_offset_0_alias,@"STO_CUDA_RESERVED_SHARED STV_DEFAULT"
__nv_reservedSMEM_offset_0_alias:
	.zero		0


//--------------------- .nv.global                --------------------------
	.section	.nv.global,"aw",@nobits
.nv.global:
	.type		_ZN39_INTERNAL_3c6469f8_4_k_cu_3ecbcd39_93764cute1_E,@object
	.size		_ZN39_INTERNAL_3c6469f8_4_k_cu_3ecbcd39_93764cute1_E,(_ZN39_INTERNAL_3c6469f8_4_k_cu_3ecbcd39_93764cuda3std3__45__cpo6cbeginE - _ZN39_INTERNAL_3c6469f8_4_k_cu_3ecbcd39_93764cute1_E)
_ZN39_INTERNAL_3c6469f8_4_k_cu_3ecbcd39_93764cute1_E:
	.zero		1
	.type		_ZN39_INTERNAL_3c6469f8_4_k_cu_3ecbcd39_93764cuda3std3__45__cpo6cbeginE,@object
	.size		_ZN39_INTERNAL_3c6469f8_4_k_cu_3ecbcd39_93764cuda3std3__45__cpo6cbeginE,(_ZN39_INTERNAL_3c6469f8_4_k_cu_3ecbcd39_93764cuda3std3__48in_placeE - _ZN39_INTERNAL_3c6469f8_4_k_cu_3ecbcd39_93764cuda3std3__45__cpo6cbeginE)
_ZN39_INTERNAL_3c6469f8_4_k_cu_3ecbcd39_93764cuda3std3__45__cpo6cbeginE:
	.zero		1
	.type		_ZN39_INTERNAL_3c6469f8_4_k_cu_3ecbcd39_93764cuda3std3__48in_placeE,@object
	.size		_ZN39_INTERNAL_3c6469f8_4_k_cu_3ecbcd39_93764cuda3std3__48in_placeE,(_ZN39_INTERNAL_3c6469f8_4_k_cu_3ecbcd39_93764cuda3std6ranges3__45__cpo9iter_moveE - _ZN39_INTERNAL_3c6469f8_4_k_cu_3ecbcd39_93764cuda3std3__48in_placeE)
_ZN39_INTERNAL_3c6469f8_4_k_cu_3ecbcd39_93764cuda3std3__48in_placeE:
	.zero		1
	.type		_ZN39_INTERNAL_3c6469f8_4_k_cu_3ecbcd39_93764cuda3std6ranges3__45__cpo9iter_moveE,@object
	.size		_ZN39_INTERNAL_3c6469f8_4_k_cu_3ecbcd39_93764cuda3std6ranges3__45__cpo9iter_moveE,(_ZN39_INTERNAL_3c6469f8_4_k_cu_3ecbcd39_93764cuda3std3__45__cpo5beginE - _ZN39_INTERNAL_3c6469f8_4_k_cu_3ecbcd39_93764cuda3std6ranges3__45__cpo9iter_moveE)
_ZN39_INTERNAL_3c6469f8_4_k_cu_3ecbcd39_93764cuda3std6ranges3__45__cpo9iter_moveE:
	.zero		1
	.type		_ZN39_INTERNAL_3c6469f8_4_k_cu_3ecbcd39_93764cuda3std3__45__cpo5beginE,@object
	.size		_ZN39_INTERNAL_3c6469f8_4_k_cu_3ecbcd39_93764cuda3std3__45__cpo5beginE,(_ZN39_INTERNAL_3c6469f8_4_k_cu_3ecbcd39_93764cuda3std3__441_GLOBAL__N__3c6469f8_4_k_cu_3ecbcd39_93766ignoreE - _ZN39_INTERNAL_3c6469f8_4_k_cu_3ecbcd39_93764cuda3std3__45__cpo5beginE)
_ZN39_INTERNAL_3c6469f8_4_k_cu_3ecbcd39_93764cuda3std3__45__cpo5beginE:
	.zero		1
	.type		_ZN39_INTERNAL_3c6469f8_4_k_cu_3ecbcd39_93764cuda3std3__441_GLOBAL__N__3c6469f8_4_k_cu_3ecbcd39_93766ignoreE,@object
	.size		_ZN39_INTERNAL_3c6469f8_4_k_cu_3ecbcd39_93764cuda3std3__441_GLOBAL__N__3c6469f8_4_k_cu_3ecbcd39_93766ignoreE,(_ZN39_INTERNAL_3c6469f8_4_k_cu_3ecbcd39_93764cute7productE - _ZN39_INTERNAL_3c6469f8_4_k_cu_3ecbcd39_93764cuda3std3__441_GLOBAL__N__3c6469f8_4_k_cu_3ecbcd39_93766ignoreE)
_ZN39_INTERNAL_3c6469f8_4_k_cu_3ecbcd39_93764cuda3std3__441_GLOBAL__N__3c6469f8_4_k_cu_3ecbcd39_93766ignoreE:
	.zero		1
	.type		_ZN39_INTERNAL_3c6469f8_4_k_cu_3ecbcd39_93764cute7productE,@object
	.size		_ZN39_INTERNAL_3c6469f8_4_k_cu_3ecbcd39_93764cute7productE,(_ZN39_INTERNAL_3c6469f8_4_k_cu_3ecbcd39_93764cuda3std3__45__cpo3endE - _ZN39_INTERNAL_3c6469f8_4_k_cu_3ecbcd39_93764cute7productE)
_ZN39_INTERNAL_3c6469f8_4_k_cu_3ecbcd39_93764cute7productE:
	.zero		1
	.type		_ZN39_INTERNAL_3c6469f8_4_k_cu_3ecbcd39_93764cuda3std3__45__cpo3endE,@object
	.size		_ZN39_INTERNAL_3c6469f8_4_k_cu_3ecbcd39_93764cuda3std3__45__cpo3endE,(_ZN39_INTERNAL_3c6469f8_4_k_cu_3ecbcd39_93764cuda3std3__419piecewise_constructE - _ZN39_INTERNAL_3c6469f8_4_k_cu_3ecbcd39_93764cuda3std3__45__cpo3endE)
_ZN39_INTERNAL_3c6469f8_4_k_cu_3ecbcd39_93764cuda3std3__45__cpo3endE:
	.zero		1
	.type		_ZN39_INTERNAL_3c6469f8_4_k_cu_3ecbcd39_93764cuda3std3__419piecewise_constructE,@object
	.size		_ZN39_INTERNAL_3c6469f8_4_k_cu_3ecbcd39_93764cuda3std3__419piecewise_constructE,(_ZN39_INTERNAL_3c6469f8_4_k_cu_3ecbcd39_93764cuda3std3__45__cpo4cendE - _ZN39_INTERNAL_3c6469f8_4_k_cu_3ecbcd39_93764cuda3std3__419piecewise_constructE)
_ZN39_INTERNAL_3c6469f8_4_k_cu_3ecbcd39_93764cuda3std3__419piecewise_constructE:
	.zero		1
	.type		_ZN39_INTERNAL_3c6469f8_4_k_cu_3ecbcd39_93764cuda3std3__45__cpo4cendE,@object
	.size		_ZN39_INTERNAL_3c6469f8_4_k_cu_3ecbcd39_93764cuda3std3__45__cpo4cendE,(_ZN39_INTERNAL_3c6469f8_4_k_cu_3ecbcd39_93764cuda3std6ranges3__45__cpo4swapE - _ZN39_INTERNAL_3c6469f8_4_k_cu_3ecbcd39_93764cuda3std3__45__cpo4cendE)
_ZN39_INTERNAL_3c6469f8_4_k_cu_3ecbcd39_93764cuda3std3__45__cpo4cendE:
	.zero		1
	.type		_ZN39_INTERNAL_3c6469f8_4_k_cu_3ecbcd39_93764cuda3std6ranges3__45__cpo4swapE,@object
	.size		_ZN39_INTERNAL_3c6469f8_4_k_cu_3ecbcd39_93764cuda3std6ranges3__45__cpo4swapE,(.L_8 - _ZN39_INTERNAL_3c6469f8_4_k_cu_3ecbcd39_93764cuda3std6ranges3__45__cpo4swapE)
_ZN39_INTERNAL_3c6469f8_4_k_cu_3ecbcd39_93764cuda3std6ranges3__45__cpo4swapE:
	.zero		1
.L_8:


//--------------------- .nv.constant0._ZN7cutlass13device_kernelINS_4gemm6kernel13GemmUniversalIN4cute5tupleIJiiiiEEENS1_10collective13CollectiveMmaINS1_34MainloopSm90TmaGmmaWarpSpecializedILi17ENS5_IJNS4_1CILi1EEESB_SB_EEENS1_35KernelTmaWarpSpecializedCooperativeEEENS5_IJNSA_ILi128EEENSA_ILi80EEENSA_ILi32EEEEEENS_6half_tENS5_IJlSB_lEEESJ_SK_NS4_8TiledMMAINS4_8MMA_AtomIJNS4_4SM904GMMA25MMA_64x16x16_F32F16F16_SSILNSO_5MajorE0ELSQ_0ELNSO_7ScaleInE1ELSR_1EEEEEENS4_6LayoutINS5_IJNSA_ILi2EEESB_SB_EEENS5_IJSB_NSA_ILi0EEESX_EEEEENS5_IJNS4_10UnderscoreES10_S10_EEEEENS4_13SM90_TMA_LOADENS4_14ComposedLayoutINS4_7SwizzleILi2ELi4ELi3EEENS4_18smem_ptr_flag_bitsILi16EEENSU_INS5_IJNSA_ILi8EEESH_EEENS5_IJSH_SB_EEEEEEEvNS4_8identityES13_S1D_vS1E_EENS_8epilogue10collective6detail29Sm90TmaWarpSpecializedAdapterINS1H_15DefaultEpilogueISJ_SK_SK_NS1G_6thread17LinearCombinationISJ_Li1EffLNS1L_9ScaleType4KindE0ELNS_15FloatRoundStyleE2ESJ_EENS1_15EpilogueDefaultEEEEEvvEEEEvNT_6ParamsE --------------------------
	.section	.nv.constant0._ZN7cutlass13device_kernelINS_4gemm6kernel13GemmUniversalIN4cute5tupleIJiiiiEEENS1_10collective13CollectiveMmaINS1_34MainloopSm90TmaGmmaWarpSpecializedILi17ENS5_IJNS4_1CILi1EEESB_SB_EEENS1_35KernelTmaWarpSpecializedCooperativeEEENS5_IJNSA_ILi128EEENSA_ILi80EEENSA_ILi32EEEEEENS_6half_tENS5_IJlSB_lEEESJ_SK_NS4_8TiledMMAINS4_8MMA_AtomIJNS4_4SM904GMMA25MMA_64x16x16_F32F16F16_SSILNSO_5MajorE0ELSQ_0ELNSO_7ScaleInE1ELSR_1EEEEEENS4_6LayoutINS5_IJNSA_ILi2EEESB_SB_EEENS5_IJSB_NSA_ILi0EEESX_EEEEENS5_IJNS4_10UnderscoreES10_S10_EEEEENS4_13SM90_TMA_LOADENS4_14ComposedLayoutINS4_7SwizzleILi2ELi4ELi3EEENS4_18smem_ptr_flag_bitsILi16EEENSU_INS5_IJNSA_ILi8EEESH_EEENS5_IJSH_SB_EEEEEEEvNS4_8identityES13_S1D_vS1E_EENS_8epilogue10collective6detail29Sm90TmaWarpSpecializedAdapterINS1H_15DefaultEpilogueISJ_SK_SK_NS1G_6thread17LinearCombinationISJ_Li1EffLNS1L_9ScaleType4KindE0ELNS_15FloatRoundStyleE2ESJ_EENS1_15EpilogueDefaultEEEEEvvEEEEvNT_6ParamsE,"a",@progbits
	.sectionflags	@""
	.align	4
.nv.constant0._ZN7cutlass13device_kernelINS_4gemm6kernel13GemmUniversalIN4cute5tupleIJiiiiEEENS1_10collective13CollectiveMmaINS1_34MainloopSm90TmaGmmaWarpSpecializedILi17ENS5_IJNS4_1CILi1EEESB_SB_EEENS1_35KernelTmaWarpSpecializedCooperativeEEENS5_IJNSA_ILi128EEENSA_ILi80EEENSA_ILi32EEEEEENS_6half_tENS5_IJlSB_lEEESJ_SK_NS4_8TiledMMAINS4_8MMA_AtomIJNS4_4SM904GMMA25MMA_64x16x16_F32F16F16_SSILNSO_5MajorE0ELSQ_0ELNSO_7ScaleInE1ELSR_1EEEEEENS4_6LayoutINS5_IJNSA_ILi2EEESB_SB_EEENS5_IJSB_NSA_ILi0EEESX_EEEEENS5_IJNS4_10UnderscoreES10_S10_EEEEENS4_13SM90_TMA_LOADENS4_14ComposedLayoutINS4_7SwizzleILi2ELi4ELi3EEENS4_18smem_ptr_flag_bitsILi16EEENSU_INS5_IJNSA_ILi8EEESH_EEENS5_IJSH_SB_EEEEEEEvNS4_8identityES13_S1D_vS1E_EENS_8epilogue10collective6detail29Sm90TmaWarpSpecializedAdapterINS1H_15DefaultEpilogueISJ_SK_SK_NS1G_6thread17LinearCombinationISJ_Li1EffLNS1L_9ScaleType4KindE0ELNS_15FloatRoundStyleE2ESJ_EENS1_15EpilogueDefaultEEEEEvvEEEEvNT_6ParamsE:
	.zero		1664


//--------------------- SYMBOLS --------------------------

	.type		.nv.reservedSmem.offset0,@object
	.size		.nv.reservedSmem.offset0,0x4
	.type		__assertfail,@function
